// auto-generated by cutlass_sweep.fmha — config: {"arch": "sm_90", "direction": "fwd", "dtype": "fp16", "head_dim": 160, "mask": "residual", "schedule": "cooperative", "tile_kv": 64, "tile_q": 128}
#include "cutlass/cutlass.h"
#include "cute/tensor.hpp"
#include "cutlass/device_kernel.h"
#include "cutlass/kernel_hardware_info.h"
#include "88_hopper_fmha/collective/fmha_fusion.hpp"
#include "88_hopper_fmha/kernel/fmha_kernel_builder.hpp"

using namespace cute;
using Element = cutlass::half_t;
using TileShape = Shape<_128, _64, _160>;
using StrideQ = cute::tuple<int, _1, cute::tuple<int, int>>;
using StrideK = cute::tuple<int, _1, cute::tuple<int, int>>;
using StrideV = cute::tuple<int, cute::_1, cute::tuple<int, int>>;

using Kernel = typename cutlass::fmha::kernel::FmhaBuilder<
    Element, float, float,
    TileShape, StrideQ, StrideK, StrideV,
    cutlass::fmha::collective::ResidualFusion,
    cutlass::gemm::KernelTmaWarpSpecializedCooperative
  >::Kernel;

auto* _anchor = &cutlass::device_kernel<Kernel>;


// ===== COMPILED SASS (sm_90a) =====

	.target	sm_90a

	.elftype	@"ET_EXEC"


//--------------------- .note.nv.tkinfo           --------------------------
	.section	.note.nv.tkinfo,"",@"SHT_NOTE"
	.sectionflags	@"SHF_NOTE_NV_TKINFO"
	.tkinfo
        /*0018*/ 	.word	0x00000002
        /*0030*/ 	.string	""
        /*0030*/ 	.string	"ptxas"
        /*0030*/ 	.string	"Cuda compilation tools, release 13.0, V13.0.88"
        /*0030*/ 	.string	"Build cuda_13.0.r13.0/compiler.36424714_0"
        /*0030*/ 	.string	"-arch sm_90a -m 64 "



//--------------------- .note.nv.cuinfo           --------------------------
	.section	.note.nv.cuinfo,"",@"SHT_NOTE"
	.sectionflags	@"SHF_NOTE_NV_CUINFO"
        /*0018*/ 	.short	0x0002
        /*001a*/ 	.short	0x005a
        /*001c*/ 	.short	0x0082
	.zero		2


//--------------------- .nv.info                  --------------------------
	.section	.nv.info,"",@"SHT_CUDA_INFO"
	.align	4


	//----- nvinfo : EIATTR_REGCOUNT
	.align		4
        /*0000*/ 	.byte	0x04, 0x2f
        /*0002*/ 	.short	(.L_16 - .L_15)
	.align		4
.L_15:
        /*0004*/ 	.word	index@(_ZN7cutlass13device_kernelINS_4fmha6kernel28FmhaKernelTmaWarpSpecializedINS1_10collective30FmhaMainloopTmaWarpSpecializedINS_6half_tEffN4cute5tupleIJNS7_1CILi128EEENS9_ILi64EEENS9_ILi160EEEEEENS8_IJiNS9_ILi1EEENS8_IJiiEEEEEESG_SG_NS4_14ResidualFusionEJEEENS4_15FmhaFwdEpilogueIS6_fNS8_IJSB_SC_SB_EEEEENS2_23IndividualTileSchedulerEJEEEEEvNT_6ParamsE)
        /*0008*/ 	.word	0x000000a8


	//----- nvinfo : EIATTR_FRAME_SIZE
	.align		4
.L_16:
        /*000c*/ 	.byte	0x04, 0x11
        /*000e*/ 	.short	(.L_18 - .L_17)
	.align		4
.L_17:
        /*0010*/ 	.word	index@($__internal_0_$__cuda_sm20_rcp_rn_f32_slowpath)
        /*0014*/ 	.word	0x00000000


	//----- nvinfo : EIATTR_FRAME_SIZE
	.align		4
.L_18:
        /*0018*/ 	.byte	0x04, 0x11
        /*001a*/ 	.short	(.L_20 - .L_19)
	.align		4
.L_19:
        /*001c*/ 	.word	index@(_ZN7cutlass13device_kernelINS_4fmha6kernel28FmhaKernelTmaWarpSpecializedINS1_10collective30FmhaMainloopTmaWarpSpecializedINS_6half_tEffN4cute5tupleIJNS7_1CILi128EEENS9_ILi64EEENS9_ILi160EEEEEENS8_IJiNS9_ILi1EEENS8_IJiiEEEEEESG_SG_NS4_14ResidualFusionEJEEENS4_15FmhaFwdEpilogueIS6_fNS8_IJSB_SC_SB_EEEEENS2_23IndividualTileSchedulerEJEEEEEvNT_6ParamsE)
        /*0020*/ 	.word	0x00000000


	//----- nvinfo : EIATTR_MIN_STACK_SIZE
	.align		4
.L_20:
        /*0024*/ 	.byte	0x04, 0x12
        /*0026*/ 	.short	(.L_22 - .L_21)
	.align		4
.L_21:
        /*0028*/ 	.word	index@(_ZN7cutlass13device_kernelINS_4fmha6kernel28FmhaKernelTmaWarpSpecializedINS1_10collective30FmhaMainloopTmaWarpSpecializedINS_6half_tEffN4cute5tupleIJNS7_1CILi128EEENS9_ILi64EEENS9_ILi160EEEEEENS8_IJiNS9_ILi1EEENS8_IJiiEEEEEESG_SG_NS4_14ResidualFusionEJEEENS4_15FmhaFwdEpilogueIS6_fNS8_IJSB_SC_SB_EEEEENS2_23IndividualTileSchedulerEJEEEEEvNT_6ParamsE)
        /*002c*/ 	.word	0x00000000
.L_22:


//--------------------- .nv.compat                --------------------------
	.section	.nv.compat,"",@"SHT_CUDA_COMPAT_INFO"
	.align	4
        /*0000*/ 	.byte	0x02, 0x09, 0x01, 0x00, 0x02, 0x02, 0x04, 0x00, 0x02, 0x05, 0x05, 0x00, 0x03, 0x07, 0x01, 0x01
        /*0010*/ 	.byte	0x02, 0x03, 0x01, 0x00, 0x02, 0x06, 0x01, 0x00, 0x04, 0x0b, 0x08, 0x00, 0x00, 0x00, 0x00, 0x00
        /*0020*/ 	.byte	0x00, 0x00, 0x00, 0x00


//--------------------- .nv.info._ZN7cutlass13device_kernelINS_4fmha6kernel28FmhaKernelTmaWarpSpecializedINS1_10collective30FmhaMainloopTmaWarpSpecializedINS_6half_tEffN4cute5tupleIJNS7_1CILi128EEENS9_ILi64EEENS9_ILi160EEEEEENS8_IJiNS9_ILi1EEENS8_IJiiEEEEEESG_SG_NS4_14ResidualFusionEJEEENS4_15FmhaFwdEpilogueIS6_fNS8_IJSB_SC_SB_EEEEENS2_23IndividualTileSchedulerEJEEEEEvNT_6ParamsE --------------------------
	.section	.nv.info._ZN7cutlass13device_kernelINS_4fmha6kernel28FmhaKernelTmaWarpSpecializedINS1_10collective30FmhaMainloopTmaWarpSpecializedINS_6half_tEffN4cute5tupleIJNS7_1CILi128EEENS9_ILi64EEENS9_ILi160EEEEEENS8_IJiNS9_ILi1EEENS8_IJiiEEEEEESG_SG_NS4_14ResidualFusionEJEEENS4_15FmhaFwdEpilogueIS6_fNS8_IJSB_SC_SB_EEEEENS2_23IndividualTileSchedulerEJEEEEEvNT_6ParamsE,"",@"SHT_CUDA_INFO"
	.sectionflags	@""
	.align	4


	//----- nvinfo : EIATTR_CUDA_API_VERSION
	.align		4
        /*0000*/ 	.byte	0x04, 0x37
        /*0002*/ 	.short	(.L_24 - .L_23)
.L_23:
        /*0004*/ 	.word	0x00000082


	//----- nvinfo : EIATTR_KPARAM_INFO
	.align		4
.L_24:
        /*0008*/ 	.byte	0x04, 0x17
        /*000a*/ 	.short	(.L_26 - .L_25)
.L_25:
        /*000c*/ 	.word	0x00000000
        /*0010*/ 	.short	0x0000
        /*0012*/ 	.short	0x0070
        /*0014*/ 	.byte	0x00, 0xf0, 0x01, 0x20


	//----- nvinfo : EIATTR_SPARSE_MMA_MASK
	.align		4
.L_26:
        /*0018*/ 	.byte	0x03, 0x50
        /*001a*/ 	.short	0x0000


	//----- nvinfo : EIATTR_MAXREG_COUNT
	.align		4
        /*001c*/ 	.byte	0x03, 0x1b
        /*001e*/ 	.short	0x00a8


	//----- nvinfo : EIATTR_NUM_BARRIERS
	.align		4
        /*0020*/ 	.byte	0x02, 0x4c
        /*0022*/ 	.byte	0x02
	.zero		1


	//----- nvinfo : EIATTR_EXTERNS
	.align		4
        /*0024*/ 	.byte	0x04, 0x0f
        /*0026*/ 	.short	(.L_28 - .L_27)


	//   ....[0]....
	.align		4
.L_27:
        /*0028*/ 	.word	index@(__assertfail)


	//----- nvinfo : EIATTR_MERCURY_ISA_VERSION
	.align		4
.L_28:
        /*002c*/ 	.byte	0x03, 0x5f
        /*002e*/ 	.short	0x0101


	//----- nvinfo : EIATTR_INT_WARP_WIDE_INSTR_OFFSETS
	.align		4
        /*0030*/ 	.byte	0x04, 0x31
        /*0032*/ 	.short	(.L_30 - .L_29)


	//   ....[0]....
.L_29:
        /*0034*/ 	.word	0x000006f0


	//   ....[1]....
        /*0038*/ 	.word	0x00000700


	//   ....[2]....
        /*003c*/ 	.word	0x00000710


	//   ....[3]....
        /*0040*/ 	.word	0x00000720


	//   ....[4]....
        /*0044*/ 	.word	0x00000790


	//----- nvinfo : EIATTR_COOP_GROUP_MASK_REGIDS
	.align		4
.L_30:
        /*0048*/ 	.byte	0x04, 0x29
        /*004a*/ 	.short	(.L_32 - .L_31)


	//   ....[0]....
.L_31:
        /*004c*/ 	.word	0xffffffff


	//   ....[1]....
        /*0050*/ 	.word	0xffffffff


	//   ....[2]....
        /*0054*/ 	.word	0xffffffff


	//   ....[3]....
        /*0058*/ 	.word	0xffffffff


	//   ....[4]....
        /*005c*/ 	.word	0xffffffff


	//   ....[5]....
        /*0060*/ 	.word	0xffffffff


	//   ....[6]....
        /*0064*/ 	.word	0xffffffff


	//   ....[7]....
        /*0068*/ 	.word	0xffffffff


	//   ....[8]....
        /*006c*/ 	.word	0xffffffff


	//   ....[9]....
        /*0070*/ 	.word	0xffffffff


	//   ....[10]....
        /*0074*/ 	.word	0xffffffff


	//   ....[11]....
        /*0078*/ 	.word	0xffffffff


	//   ....[12]....
        /*007c*/ 	.word	0xffffffff


	//   ....[13]....
        /*0080*/ 	.word	0xffffffff


	//   ....[14]....
        /*0084*/ 	.word	0xffffffff


	//   ....[15]....
        /*0088*/ 	.word	0xffffffff


	//   ....[16]....
        /*008c*/ 	.word	0xffffffff


	//   ....[17]....
        /*0090*/ 	.word	0xffffffff


	//   ....[18]....
        /*0094*/ 	.word	0xffffffff


	//   ....[19]....
        /*0098*/ 	.word	0xffffffff


	//   ....[20]....
        /*009c*/ 	.word	0xffffffff


	//   ....[21]....
        /*00a0*/ 	.word	0xffffffff


	//----- nvinfo : EIATTR_COOP_GROUP_INSTR_OFFSETS
	.align		4
.L_32:
        /*00a4*/ 	.byte	0x04, 0x28
        /*00a6*/ 	.short	(.L_34 - .L_33)


	//   ....[0]....
.L_33:
        /*00a8*/ 	.word	0x00000050


	//   ....[1]....
        /*00ac*/ 	.word	0x00000080


	//   ....[2]....
        /*00b0*/ 	.word	0x000001b0


	//   ....[3]....
        /*00b4*/ 	.word	0x00000370


	//   ....[4]....
        /*00b8*/ 	.word	0x00000530


	//   ....[5]....
        /*00bc*/ 	.word	0x00000690


	//   ....[6]....
        /*00c0*/ 	.word	0x000019d0


	//   ....[7]....
        /*00c4*/ 	.word	0x00001ab0


	//   ....[8]....
        /*00c8*/ 	.word	0x00001b10


	//   ....[9]....
        /*00cc*/ 	.word	0x00001c00


	//   ....[10]....
        /*00d0*/ 	.word	0x000037e0


	//   ....[11]....
        /*00d4*/ 	.word	0x00003810


	//   ....[12]....
        /*00d8*/ 	.word	0x00003b10


	//   ....[13]....
        /*00dc*/ 	.word	0x00003c30


	//   ....[14]....
        /*00e0*/ 	.word	0x00005e70


	//   ....[15]....
        /*00e4*/ 	.word	0x00005ed0


	//   ....[16]....
        /*00e8*/ 	.word	0x00006220


	//   ....[17]....
        /*00ec*/ 	.word	0x00006340


	//   ....[18]....
        /*00f0*/ 	.word	0x00007c10


	//   ....[19]....
        /*00f4*/ 	.word	0x00007c40


	//   ....[20]....
        /*00f8*/ 	.word	0x00007c90


	//   ....[21]....
        /*00fc*/ 	.word	0x00007cb0


	//----- nvinfo : EIATTR_REG_RECONFIG
	.align		4
.L_34:
        /*0100*/ 	.byte	0x01, 0x54
	.zero		2


	//----- nvinfo : EIATTR_SYSCALL_OFFSETS
	.align		4
        /*0104*/ 	.byte	0x04, 0x46
        /*0106*/ 	.short	(.L_36 - .L_35)


	//   ....[0]....
.L_35:
        /*0108*/ 	.word	0x00008960


	//   ....[1]....
        /*010c*/ 	.word	0x00008ac0


	//----- nvinfo : EIATTR_MBARRIER_INSTR_OFFSETS
	.align		4
.L_36:
        /*0110*/ 	.byte	0x04, 0x39
        /*0112*/ 	.short	(.L_38 - .L_37)


	//   ....[0]....
.L_37:
        /*0114*/ 	.word	0x00000320
        /*0118*/ 	.word	0x000000ff
        /*011c*/ 	.word	0x00023050
        /*0120*/ 	.short	0x0100
        /*0122*/ 	.byte	0x0a
	.zero		1


	//   ....[1]....
        /*0124*/ 	.word	0x00000330
        /*0128*/ 	.word	0x000000ff
        /*012c*/ 	.word	0x00023060
        /*0130*/ 	.short	0x0100
        /*0132*/ 	.byte	0x0a
	.zero		1


	//   ....[2]....
        /*0134*/ 	.word	0x00000340
        /*0138*/ 	.word	0x000000ff
        /*013c*/ 	.word	0x00023058
        /*0140*/ 	.short	0x0100
        /*0142*/ 	.byte	0x0a
	.zero		1


	//   ....[3]....
        /*0144*/ 	.word	0x00000350
        /*0148*/ 	.word	0x000000ff
        /*014c*/ 	.word	0x00023068
        /*0150*/ 	.short	0x0100
        /*0152*/ 	.byte	0x0a
	.zero		1


	//   ....[4]....
        /*0154*/ 	.word	0x00000480
        /*0158*/ 	.word	0x000000ff
        /*015c*/ 	.word	0x00023000
        /*0160*/ 	.short	0x0100
        /*0162*/ 	.byte	0x0a
	.zero		1


	//   ....[5]....
        /*0164*/ 	.word	0x00000490
        /*0168*/ 	.word	0x000000ff
        /*016c*/ 	.word	0x00023028
        /*0170*/ 	.short	0x0100
        /*0172*/ 	.byte	0x0a
	.zero		1


	//   ....[6]....
        /*0174*/ 	.word	0x000004a0
        /*0178*/ 	.word	0x000000ff
        /*017c*/ 	.word	0x00023008
        /*0180*/ 	.short	0x0100
        /*0182*/ 	.byte	0x0a
	.zero		1


	//   ....[7]....
        /*0184*/ 	.word	0x000004b0
        /*0188*/ 	.word	0x000000ff
        /*018c*/ 	.word	0x00023030
        /*0190*/ 	.short	0x0100
        /*0192*/ 	.byte	0x0a
	.zero		1


	//   ....[8]....
        /*0194*/ 	.word	0x000004c0
        /*0198*/ 	.word	0x000000ff
        /*019c*/ 	.word	0x00023010
        /*01a0*/ 	.short	0x0100
        /*01a2*/ 	.byte	0x0a
	.zero		1


	//   ....[9]....
        /*01a4*/ 	.word	0x000004d0
        /*01a8*/ 	.word	0x000000ff
        /*01ac*/ 	.word	0x00023038
        /*01b0*/ 	.short	0x0100
        /*01b2*/ 	.byte	0x0a
	.zero		1


	//   ....[10]....
        /*01b4*/ 	.word	0x000004e0
        /*01b8*/ 	.word	0x000000ff
        /*01bc*/ 	.word	0x00023018
        /*01c0*/ 	.short	0x0100
        /*01c2*/ 	.byte	0x0a
	.zero		1


	//   ....[11]....
        /*01c4*/ 	.word	0x000004f0
        /*01c8*/ 	.word	0x000000ff
        /*01cc*/ 	.word	0x00023040
        /*01d0*/ 	.short	0x0100
        /*01d2*/ 	.byte	0x0a
	.zero		1


	//   ....[12]....
        /*01d4*/ 	.word	0x00000500
        /*01d8*/ 	.word	0x000000ff
        /*01dc*/ 	.word	0x00023020
        /*01e0*/ 	.short	0x0100
        /*01e2*/ 	.byte	0x0a
	.zero		1


	//   ....[13]....
        /*01e4*/ 	.word	0x00000510
        /*01e8*/ 	.word	0x000000ff
        /*01ec*/ 	.word	0x00023048
        /*01f0*/ 	.short	0x0100
        /*01f2*/ 	.byte	0x0a
	.zero		1


	//   ....[14]....
        /*01f4*/ 	.word	0x00000640
        /*01f8*/ 	.word	0x000000ff
        /*01fc*/ 	.word	0x00023070
        /*0200*/ 	.short	0x0100
        /*0202*/ 	.byte	0x0a
	.zero		1


	//   ....[15]....
        /*0204*/ 	.word	0x00000650
        /*0208*/ 	.word	0x000000ff
        /*020c*/ 	.word	0x00023080
        /*0210*/ 	.short	0x0100
        /*0212*/ 	.byte	0x0a
	.zero		1


	//   ....[16]....
        /*0214*/ 	.word	0x00000660
        /*0218*/ 	.word	0x000000ff
        /*021c*/ 	.word	0x00023078
        /*0220*/ 	.short	0x0100
        /*0222*/ 	.byte	0x0a
	.zero		1


	//   ....[17]....
        /*0224*/ 	.word	0x00000670
        /*0228*/ 	.word	0x000000ff
        /*022c*/ 	.word	0x00023088
        /*0230*/ 	.short	0x0100
        /*0232*/ 	.byte	0x0a
	.zero		1


	//   ....[18]....
        /*0234*/ 	.word	0x000007b0
        /*0238*/ 	.word	0x000000ff
        /*023c*/ 	.word	0x00023090
        /*0240*/ 	.short	0x0100
        /*0242*/ 	.byte	0x08
	.zero		1


	//   ....[19]....
        /*0244*/ 	.word	0x000007c0
        /*0248*/ 	.word	0x000000ff
        /*024c*/ 	.word	0x00023098
        /*0250*/ 	.short	0x0100
        /*0252*/ 	.byte	0x08
	.zero		1


	//   ....[20]....
        /*0254*/ 	.word	0x000007d0
        /*0258*/ 	.word	0x000000ff
        /*025c*/ 	.word	0x000230a0
        /*0260*/ 	.short	0x0100
        /*0262*/ 	.byte	0x08
	.zero		1


	//   ....[21]....
        /*0264*/ 	.word	0x000007e0
        /*0268*/ 	.word	0x000000ff
        /*026c*/ 	.word	0x000230a8
        /*0270*/ 	.short	0x0100
        /*0272*/ 	.byte	0x08
	.zero		1


	//   ....[22]....
        /*0274*/ 	.word	0x000008e0
        /*0278*/ 	.word	0x000000ff
        /*027c*/ 	.word	0x000230c0
        /*0280*/ 	.short	0x0100
        /*0282*/ 	.byte	0x0a
	.zero		1


	//   ....[23]....
        /*0284*/ 	.word	0x000008f0
        /*0288*/ 	.word	0x000000ff
        /*028c*/ 	.word	0x000230e0
        /*0290*/ 	.short	0x0100
        /*0292*/ 	.byte	0x0a
	.zero		1


	//   ....[24]....
        /*0294*/ 	.word	0x00000900
        /*0298*/ 	.word	0x000000ff
        /*029c*/ 	.word	0x000230c8
        /*02a0*/ 	.short	0x0100
        /*02a2*/ 	.byte	0x0a
	.zero		1


	//   ....[25]....
        /*02a4*/ 	.word	0x00000910
        /*02a8*/ 	.word	0x000000ff
        /*02ac*/ 	.word	0x000230e8
        /*02b0*/ 	.short	0x0100
        /*02b2*/ 	.byte	0x0a
	.zero		1


	//   ....[26]....
        /*02b4*/ 	.word	0x00000920
        /*02b8*/ 	.word	0x000000ff
        /*02bc*/ 	.word	0x000230d0
        /*02c0*/ 	.short	0x0100
        /*02c2*/ 	.byte	0x0a
	.zero		1


	//   ....[27]....
        /*02c4*/ 	.word	0x00000930
        /*02c8*/ 	.word	0x000000ff
        /*02cc*/ 	.word	0x000230f0
        /*02d0*/ 	.short	0x0100
        /*02d2*/ 	.byte	0x0a
	.zero		1


	//   ....[28]....
        /*02d4*/ 	.word	0x00000940
        /*02d8*/ 	.word	0x000000ff
        /*02dc*/ 	.word	0x000230d8
        /*02e0*/ 	.short	0x0100
        /*02e2*/ 	.byte	0x0a
	.zero		1


	//   ....[29]....
        /*02e4*/ 	.word	0x00000950
        /*02e8*/ 	.word	0x000000ff
        /*02ec*/ 	.word	0x000230f8
        /*02f0*/ 	.short	0x0100
        /*02f2*/ 	.byte	0x0a
	.zero		1


	//   ....[30]....
        /*02f4*/ 	.word	0x00000dd0
        /*02f8*/ 	.word	0x000000ff
        /*02fc*/ 	.word	0x00023050
        /*0300*/ 	.short	0x010a
        /*0302*/ 	.byte	0x07
	.zero		1


	//   ....[31]....
        /*0304*/ 	.word	0x00000e50
        /*0308*/ 	.word	0x000000ff
        /*030c*/ 	.word	0x00023000
        /*0310*/ 	.short	0x010a
        /*0312*/ 	.byte	0x24
	.zero		1


	//   ....[32]....
        /*0314*/ 	.word	0x00000ea0
        /*0318*/ 	.word	0x000000ff
        /*031c*/ 	.word	0xfffffff8
        /*0320*/ 	.short	0x010a
        /*0322*/ 	.byte	0x07
	.zero		1


	//   ....[33]....
        /*0324*/ 	.word	0x00002a50
        /*0328*/ 	.word	0x00000019
        /*032c*/ 	.word	0x00000000
        /*0330*/ 	.short	0x0101
        /*0332*/ 	.byte	0x1f
	.zero		1


	//   ....[34]....
        /*0334*/ 	.word	0x00002ad0
        /*0338*/ 	.word	0x000000ff
        /*033c*/ 	.word	0x00023008
        /*0340*/ 	.short	0x010a
        /*0342*/ 	.byte	0x24
	.zero		1


	//   ....[35]....
        /*0344*/ 	.word	0x000031b0
        /*0348*/ 	.word	0x000000ff
        /*034c*/ 	.word	0x00000000
        /*0350*/ 	.short	0x0101
        /*0352*/ 	.byte	0x0a
	.zero		1


	//   ....[36]....
        /*0354*/ 	.word	0x00003320
        /*0358*/ 	.word	0x000000ff
        /*035c*/ 	.word	0x00023000
        /*0360*/ 	.short	0x010a
        /*0362*/ 	.byte	0x0a
	.zero		1


	//   ....[37]....
        /*0364*/ 	.word	0x00004690
        /*0368*/ 	.word	0x000000ff
        /*036c*/ 	.word	0x00023000
        /*0370*/ 	.short	0x010a
        /*0372*/ 	.byte	0x0a
	.zero		1


	//   ....[38]....
        /*0374*/ 	.word	0x00004cc0
        /*0378*/ 	.word	0x000000ff
        /*037c*/ 	.word	0x00023000
        /*0380*/ 	.short	0x010a
        /*0382*/ 	.byte	0x0a
	.zero		1


	//   ....[39]....
        /*0384*/ 	.word	0x00005380
        /*0388*/ 	.word	0x000000ff
        /*038c*/ 	.word	0x00000000
        /*0390*/ 	.short	0x0101
        /*0392*/ 	.byte	0x0a
	.zero		1


	//   ....[40]....
        /*0394*/ 	.word	0x00005430
        /*0398*/ 	.word	0x000000ff
        /*039c*/ 	.word	0x00000000
        /*03a0*/ 	.short	0x0101
        /*03a2*/ 	.byte	0x0a
	.zero		1


	//   ....[41]....
        /*03a4*/ 	.word	0x000055e0
        /*03a8*/ 	.word	0x000000ff
        /*03ac*/ 	.word	0x00023000
        /*03b0*/ 	.short	0x010a
        /*03b2*/ 	.byte	0x0a
	.zero		1


	//   ....[42]....
        /*03b4*/ 	.word	0x00006e90
        /*03b8*/ 	.word	0x000000ff
        /*03bc*/ 	.word	0x00023000
        /*03c0*/ 	.short	0x010a
        /*03c2*/ 	.byte	0x0a
	.zero		1


	//   ....[43]....
        /*03c4*/ 	.word	0x00007390
        /*03c8*/ 	.word	0x000000ff
        /*03cc*/ 	.word	0x00023000
        /*03d0*/ 	.short	0x010a
        /*03d2*/ 	.byte	0x0a
	.zero		1


	//   ....[44]....
        /*03d4*/ 	.word	0x00007a50
        /*03d8*/ 	.word	0x000000ff
        /*03dc*/ 	.word	0x00000000
        /*03e0*/ 	.short	0x0101
        /*03e2*/ 	.byte	0x0a
	.zero		1


	//   ....[45]....
        /*03e4*/ 	.word	0x00007b00
        /*03e8*/ 	.word	0x000000ff
        /*03ec*/ 	.word	0x00000000
        /*03f0*/ 	.short	0x0101
        /*03f2*/ 	.byte	0x0a
	.zero		1


	//   ....[46]....
        /*03f4*/ 	.word	0x00008320
        /*03f8*/ 	.word	0x000000ff
        /*03fc*/ 	.word	0x00000008
        /*0400*/ 	.short	0x010a
        /*0402*/ 	.byte	0x07
	.zero		1


	//   ....[47]....
        /*0404*/ 	.word	0x00009c10
        /*0408*/ 	.word	0x00000000
        /*040c*/ 	.word	0x00023090
        /*0410*/ 	.short	0x0101
        /*0412*/ 	.byte	0x24
	.zero		1


	//   ....[48]....
        /*0414*/ 	.word	0x00009d60
        /*0418*/ 	.word	0x00000004
        /*041c*/ 	.word	0x00023060
        /*0420*/ 	.short	0x010a
        /*0422*/ 	.byte	0x3f
	.zero		1


	//   ....[49]....
        /*0424*/ 	.word	0x0000a160
        /*0428*/ 	.word	0x00000002
        /*042c*/ 	.word	0x00023028
        /*0430*/ 	.short	0x010a
        /*0432*/ 	.byte	0x3f
	.zero		1


	//   ....[50]....
        /*0434*/ 	.word	0x0000a560
        /*0438*/ 	.word	0x00000005
        /*043c*/ 	.word	0x00023060
        /*0440*/ 	.short	0x010a
        /*0442*/ 	.byte	0x3f
	.zero		1


	//   ....[51]....
        /*0444*/ 	.word	0x0000a990
        /*0448*/ 	.word	0x00000004
        /*044c*/ 	.word	0x00023028
        /*0450*/ 	.short	0x010a
        /*0452*/ 	.byte	0x3f
	.zero		1


	//   ....[52]....
        /*0454*/ 	.word	0x0000ae80
        /*0458*/ 	.word	0x00000006
        /*045c*/ 	.word	0x00023028
        /*0460*/ 	.short	0x010a
        /*0462*/ 	.byte	0x3f
	.zero		1


	//   ....[53]....
        /*0464*/ 	.word	0x0000b2b0
        /*0468*/ 	.word	0x00000006
        /*046c*/ 	.word	0x00023028
        /*0470*/ 	.short	0x010a
        /*0472*/ 	.byte	0x3f
	.zero		1


	//   ....[54]....
        /*0474*/ 	.word	0x0000b6d0
        /*0478*/ 	.word	0x00000003
        /*047c*/ 	.word	0x00023050
        /*0480*/ 	.short	0x010a
        /*0482*/ 	.byte	0x3f
	.zero		1


	//   ....[55]....
        /*0484*/ 	.word	0x0000b730
        /*0488*/ 	.word	0x00000002
        /*048c*/ 	.word	0x00023000
        /*0490*/ 	.short	0x010a
        /*0492*/ 	.byte	0x3f
	.zero		1


	//   ....[56]....
        /*0494*/ 	.word	0x0000b790
        /*0498*/ 	.word	0x00000003
        /*049c*/ 	.word	0xfffffff8
        /*04a0*/ 	.short	0x010a
        /*04a2*/ 	.byte	0x3f
	.zero		1


	//   ....[57]....
        /*04a4*/ 	.word	0x0000b7f0
        /*04a8*/ 	.word	0x00000008
        /*04ac*/ 	.word	0x00023008
        /*04b0*/ 	.short	0x010a
        /*04b2*/ 	.byte	0x3f
	.zero		1


	//   ....[58]....
        /*04b4*/ 	.word	0x0000b850
        /*04b8*/ 	.word	0x00000004
        /*04bc*/ 	.word	0x00023000
        /*04c0*/ 	.short	0x010a
        /*04c2*/ 	.byte	0x3f
	.zero		1


	//   ....[59]....
        /*04c4*/ 	.word	0x0000b8b0
        /*04c8*/ 	.word	0x00000008
        /*04cc*/ 	.word	0x00023000
        /*04d0*/ 	.short	0x010a
        /*04d2*/ 	.byte	0x3f
	.zero		1


	//   ....[60]....
        /*04d4*/ 	.word	0x0000b910
        /*04d8*/ 	.word	0x00000004
        /*04dc*/ 	.word	0x00023000
        /*04e0*/ 	.short	0x010a
        /*04e2*/ 	.byte	0x3f
	.zero		1


	//   ....[61]....
        /*04e4*/ 	.word	0x0000b970
        /*04e8*/ 	.word	0x00000009
        /*04ec*/ 	.word	0x00023000
        /*04f0*/ 	.short	0x010a
        /*04f2*/ 	.byte	0x3f
	.zero		1


	//   ....[62]....
        /*04f4*/ 	.word	0x0000b9d0
        /*04f8*/ 	.word	0x00000003
        /*04fc*/ 	.word	0x00000008
        /*0500*/ 	.short	0x010a
        /*0502*/ 	.byte	0x3f
	.zero		1


	//   ....[63]....
        /*0504*/ 	.word	0x0000ba20
        /*0508*/ 	.word	0x00000004
        /*050c*/ 	.word	0x00023060
        /*0510*/ 	.short	0x010a
        /*0512*/ 	.byte	0x3f
	.zero		1


	//   ....[64]....
        /*0514*/ 	.word	0x0000ba70
        /*0518*/ 	.word	0x00000002
        /*051c*/ 	.word	0x00023028
        /*0520*/ 	.short	0x010a
        /*0522*/ 	.byte	0x3f
	.zero		1


	//   ....[65]....
        /*0524*/ 	.word	0x0000bac0
        /*0528*/ 	.word	0x00000005
        /*052c*/ 	.word	0x00023060
        /*0530*/ 	.short	0x010a
        /*0532*/ 	.byte	0x3f
	.zero		1


	//   ....[66]....
        /*0534*/ 	.word	0x0000bb10
        /*0538*/ 	.word	0x00000004
        /*053c*/ 	.word	0x00023028
        /*0540*/ 	.short	0x010a
        /*0542*/ 	.byte	0x3f
	.zero		1


	//   ....[67]....
        /*0544*/ 	.word	0x0000bb60
        /*0548*/ 	.word	0x00000006
        /*054c*/ 	.word	0x00023028
        /*0550*/ 	.short	0x010a
        /*0552*/ 	.byte	0x3f
	.zero		1


	//   ....[68]....
        /*0554*/ 	.word	0x0000bbb0
        /*0558*/ 	.word	0x00000006
        /*055c*/ 	.word	0x00023028
        /*0560*/ 	.short	0x010a
        /*0562*/ 	.byte	0x3f
	.zero		1


	//----- nvinfo : EIATTR_NUM_MBARRIERS
	.align		4
.L_38:
        /*0564*/ 	.byte	0x03, 0x38
        /*0566*/ 	.short	0x001e


	//----- nvinfo : EIATTR_EXIT_INSTR_OFFSETS
	.align		4
        /*0568*/ 	.byte	0x04, 0x1c
        /*056a*/ 	.short	(.L_40 - .L_39)


	//   ....[0]....
.L_39:
        /*056c*/ 	.word	0x000009f0


	//   ....[1]....
        /*0570*/ 	.word	0x00009c20


	//   ....[2]....
        /*0574*/ 	.word	0x00009c60


	//   ....[3]....
        /*0578*/ 	.word	0x0000ad50


	//   ....[4]....
        /*057c*/ 	.word	0x0000b6b0


	//----- nvinfo : EIATTR_MAX_THREADS
	.align		4
.L_40:
        /*0580*/ 	.byte	0x04, 0x05
        /*0582*/ 	.short	(.L_42 - .L_41)
.L_41:
        /*0584*/ 	.word	0x00000180
        /*0588*/ 	.word	0x00000001
        /*058c*/ 	.word	0x00000001


	//----- nvinfo : EIATTR_CRS_STACK_SIZE
	.align		4
.L_42:
        /*0590*/ 	.byte	0x04, 0x1e
        /*0592*/ 	.short	(.L_44 - .L_43)
.L_43:
        /*0594*/ 	.word	0x00000000


	//----- nvinfo : EIATTR_CBANK_PARAM_SIZE
	.align		4
.L_44:
        /*0598*/ 	.byte	0x03, 0x19
        /*059a*/ 	.short	0x0870


	//----- nvinfo : EIATTR_PARAM_CBANK
	.align		4
        /*059c*/ 	.byte	0x04, 0x0a
        /*059e*/ 	.short	(.L_46 - .L_45)
	.align		4
.L_45:
        /*05a0*/ 	.word	index@(.nv.constant0._ZN7cutlass13device_kernelINS_4fmha6kernel28FmhaKernelTmaWarpSpecializedINS1_10collective30FmhaMainloopTmaWarpSpecializedINS_6half_tEffN4cute5tupleIJNS7_1CILi128EEENS9_ILi64EEENS9_ILi160EEEEEENS8_IJiNS9_ILi1EEENS8_IJiiEEEEEESG_SG_NS4_14ResidualFusionEJEEENS4_15FmhaFwdEpilogueIS6_fNS8_IJSB_SC_SB_EEEEENS2_23IndividualTileSchedulerEJEEEEEvNT_6ParamsE)
        /*05a4*/ 	.short	0x0210
        /*05a6*/ 	.short	0x0870


	//----- nvinfo : EIATTR_SW_WAR
	.align		4
.L_46:
        /*05a8*/ 	.byte	0x04, 0x36
        /*05aa*/ 	.short	(.L_48 - .L_47)
.L_47:
        /*05ac*/ 	.word	0x00000008
.L_48:


//--------------------- .nv.callgraph             --------------------------
	.section	.nv.callgraph,"",@"SHT_CUDA_CALLGRAPH"
	.align	4
	.sectionentsize	8
	.align		4
        /*0000*/ 	.word	0x00000000
	.align		4
        /*0004*/ 	.word	0xffffffff
	.align		4
        /*0008*/ 	.word	index@(_ZN7cutlass13device_kernelINS_4fmha6kernel28FmhaKernelTmaWarpSpecializedINS1_10collective30FmhaMainloopTmaWarpSpecializedINS_6half_tEffN4cute5tupleIJNS7_1CILi128EEENS9_ILi64EEENS9_ILi160EEEEEENS8_IJiNS9_ILi1EEENS8_IJiiEEEEEESG_SG_NS4_14ResidualFusionEJEEENS4_15FmhaFwdEpilogueIS6_fNS8_IJSB_SC_SB_EEEEENS2_23IndividualTileSchedulerEJEEEEEvNT_6ParamsE)
	.align		4
        /*000c*/ 	.word	index@(__assertfail)
	.align		4
        /*0010*/ 	.word	0x00000000
	.align		4
        /*0014*/ 	.word	0xfffffffe
	.align		4
        /*0018*/ 	.word	0x00000000
	.align		4
        /*001c*/ 	.word	0xfffffffd
	.align		4
        /*0020*/ 	.word	0x00000000
	.align		4
        /*0024*/ 	.word	0xfffffffc


//--------------------- .nv.constant4             --------------------------
	.section	.nv.constant4,"a",@progbits
	.align	8
	.align		8
.nv.constant4:
        /*0000*/ 	.dword	__assertfail
	.align		8
        /*0008*/ 	.dword	__unnamed_1
	.align		8
        /*0010*/ 	.dword	__unnamed_2
	.align		8
        /*0018*/ 	.dword	_ZN39_INTERNAL_8bf2929d_4_k_cu_43eb1716_30564cuda3std3__45__cpo5beginE
	.align		8
        /*0020*/ 	.dword	_ZN39_INTERNAL_8bf2929d_4_k_cu_43eb1716_30564cuda3std3__45__cpo3endE
	.align		8
        /*0028*/ 	.dword	_ZN39_INTERNAL_8bf2929d_4_k_cu_43eb1716_30564cuda3std3__45__cpo6cbeginE
	.align		8
        /*0030*/ 	.dword	_ZN39_INTERNAL_8bf2929d_4_k_cu_43eb1716_30564cuda3std3__45__cpo4cendE
	.align		8
        /*0038*/ 	.dword	_ZN39_INTERNAL_8bf2929d_4_k_cu_43eb1716_30564cuda3std3__441_GLOBAL__N__8bf2929d_4_k_cu_43eb1716_30566ignoreE
	.align		8
        /*0040*/ 	.dword	_ZN39_INTERNAL_8bf2929d_4_k_cu_43eb1716_30564cuda3std3__419piecewise_constructE
	.align		8
        /*0048*/ 	.dword	_ZN39_INTERNAL_8bf2929d_4_k_cu_43eb1716_30564cuda3std3__48in_placeE
	.align		8
        /*0050*/ 	.dword	_ZN39_INTERNAL_8bf2929d_4_k_cu_43eb1716_30564cuda3std6ranges3__45__cpo4swapE
	.align		8
        /*0058*/ 	.dword	_ZN39_INTERNAL_8bf2929d_4_k_cu_43eb1716_30564cuda3std6ranges3__45__cpo9iter_moveE
	.align		8
        /*0060*/ 	.dword	_ZN39_INTERNAL_8bf2929d_4_k_cu_43eb1716_30564cute7productE
	.align		8
        /*0068*/ 	.dword	_ZN39_INTERNAL_8bf2929d_4_k_cu_43eb1716_30564cute1_E
	.align		8
        /*0070*/ 	.dword	$str$24
	.align		8
        /*0078*/ 	.dword	$str$25


//--------------------- .text._ZN7cutlass13device_kernelINS_4fmha6kernel28FmhaKernelTmaWarpSpecializedINS1_10collective30FmhaMainloopTmaWarpSpecializedINS_6half_tEffN4cute5tupleIJNS7_1CILi128EEENS9_ILi64EEENS9_ILi160EEEEEENS8_IJiNS9_ILi1EEENS8_IJiiEEEEEESG_SG_NS4_14ResidualFusionEJEEENS4_15FmhaFwdEpilogueIS6_fNS8_IJSB_SC_SB_EEEEENS2_23IndividualTileSchedulerEJEEEEEvNT_6ParamsE --------------------------
	.section	.text._ZN7cutlass13device_kernelINS_4fmha6kernel28FmhaKernelTmaWarpSpecializedINS1_10collective30FmhaMainloopTmaWarpSpecializedINS_6half_tEffN4cute5tupleIJNS7_1CILi128EEENS9_ILi64EEENS9_ILi160EEEEEENS8_IJiNS9_ILi1EEENS8_IJiiEEEEEESG_SG_NS4_14ResidualFusionEJEEENS4_15FmhaFwdEpilogueIS6_fNS8_IJSB_SC_SB_EEEEENS2_23IndividualTileSchedulerEJEEEEEvNT_6ParamsE,"ax",@progbits
	.align	128
.text._ZN7cutlass13device_kernelINS_4fmha6kernel28FmhaKernelTmaWarpSpecializedINS1_10collective30FmhaMainloopTmaWarpSpecializedINS_6half_tEffN4cute5tupleIJNS7_1CILi128EEENS9_ILi64EEENS9_ILi160EEEEEENS8_IJiNS9_ILi1EEENS8_IJiiEEEEEESG_SG_NS4_14ResidualFusionEJEEENS4_15FmhaFwdEpilogueIS6_fNS8_IJSB_SC_SB_EEEEENS2_23IndividualTileSchedulerEJEEEEEvNT_6ParamsE:
        .type           _ZN7cutlass13device_kernelINS_4fmha6kernel28FmhaKernelTmaWarpSpecializedINS1_10collective30FmhaMainloopTmaWarpSpecializedINS_6half_tEffN4cute5tupleIJNS7_1CILi128EEENS9_ILi64EEENS9_ILi160EEEEEENS8_IJiNS9_ILi1EEENS8_IJiiEEEEEESG_SG_NS4_14ResidualFusionEJEEENS4_15FmhaFwdEpilogueIS6_fNS8_IJSB_SC_SB_EEEEENS2_23IndividualTileSchedulerEJEEEEEvNT_6ParamsE,@function
        .size           _ZN7cutlass13device_kernelINS_4fmha6kernel28FmhaKernelTmaWarpSpecializedINS1_10collective30FmhaMainloopTmaWarpSpecializedINS_6half_tEffN4cute5tupleIJNS7_1CILi128EEENS9_ILi64EEENS9_ILi160EEEEEENS8_IJiNS9_ILi1EEENS8_IJiiEEEEEESG_SG_NS4_14ResidualFusionEJEEENS4_15FmhaFwdEpilogueIS6_fNS8_IJSB_SC_SB_EEEEENS2_23IndividualTileSchedulerEJEEEEEvNT_6ParamsE,(.L_x_125 - _ZN7cutlass13device_kernelINS_4fmha6kernel28FmhaKernelTmaWarpSpecializedINS1_10collective30FmhaMainloopTmaWarpSpecializedINS_6half_tEffN4cute5tupleIJNS7_1CILi128EEENS9_ILi64EEENS9_ILi160EEEEEENS8_IJiNS9_ILi1EEENS8_IJiiEEEEEESG_SG_NS4_14ResidualFusionEJEEENS4_15FmhaFwdEpilogueIS6_fNS8_IJSB_SC_SB_EEEEENS2_23IndividualTileSchedulerEJEEEEEvNT_6ParamsE)
        .other          _ZN7cutlass13device_kernelINS_4fmha6kernel28FmhaKernelTmaWarpSpecializedINS1_10collective30FmhaMainloopTmaWarpSpecializedINS_6half_tEffN4cute5tupleIJNS7_1CILi128EEENS9_ILi64EEENS9_ILi160EEEEEENS8_IJiNS9_ILi1EEENS8_IJiiEEEEEESG_SG_NS4_14ResidualFusionEJEEENS4_15FmhaFwdEpilogueIS6_fNS8_IJSB_SC_SB_EEEEENS2_23IndividualTileSchedulerEJEEEEEvNT_6ParamsE,@"STO_CUDA_ENTRY STV_DEFAULT"
_ZN7cutlass13device_kernelINS_4fmha6kernel28FmhaKernelTmaWarpSpecializedINS1_10collective30FmhaMainloopTmaWarpSpecializedINS_6half_tEffN4cute5tupleIJNS7_1CILi128EEENS9_ILi64EEENS9_ILi160EEEEEENS8_IJiNS9_ILi1EEENS8_IJiiEEEEEESG_SG_NS4_14ResidualFusionEJEEENS4_15FmhaFwdEpilogueIS6_fNS8_IJSB_SC_SB_EEEEENS2_23IndividualTileSchedulerEJEEEEEvNT_6ParamsE:
[----:B------:R-:W1:Y:S01]  /*0000*/  LDC R1, c[0x0][0x28] ;  /* 0x00000a00ff017b82 */ /* 0x000e620000000800 */
[----:B------:R-:W2:Y:S01]  /*0010*/  S2R R0, SR_TID.X ;  /* 0x0000000000007919 */ /* 0x000ea20000002100 */
[----:B------:R-:W-:Y:S01]  /*0020*/  ELECT P1, URZ, PT ;  /* 0x00000000003f782f */ /* 0x000fe20003820000 */
[----:B------:R-:W-:Y:S01]  /*0030*/  BSSY B0, `(.L_x_0) ;  /* 0x0000017000007945 */ /* 0x000fe20003800000 */
[----:B--2---:R-:W-:-:S05]  /*0040*/  SHF.R.U32.HI R2, RZ, 0x5, R0 ;  /* 0x00000005ff027819 */ /* 0x004fca0000011600 */
[----:B------:R-:W2:Y:S02]  /*0050*/  SHFL.IDX PT, R3, R2, RZ, 0x1f ;  /* 0x00001fff02037589 */ /* 0x000ea400000e0000 */
[----:B--2---:R-:W-:Y:S02]  /*0060*/  R2UR UR4, R3 ;  /* 0x00000000030472ca */ /* 0x004fe400000e0000 */
[----:B------:R-:W-:-:S06]  /*0070*/  SHF.R.U32.HI R3, RZ, 0x7, R0 ;  /* 0x00000007ff037819 */ /* 0x000fcc0000011600 */
[----:B------:R-:W2:Y:S05]  /*0080*/  SHFL.IDX PT, R3, R3, RZ, 0x1f ;  /* 0x00001fff03037589 */ /* 0x000eaa00000e0000 */
[----:B------:R-:W-:Y:S02]  /*0090*/  USHF.R.S32.HI UR5, URZ, 0x1f, UR4 ;  /* 0x0000001f3f057899 */ /* 0x000fe40008011404 */
[----:B------:R-:W-:Y:S02]  /*00a0*/  ISETP.NE.OR P0, PT, RZ, UR4, !P1 ;  /* 0x00000004ff007c0c */ /* 0x000fe4000cf05670 */
[----:B------:R-:W-:-:S04]  /*00b0*/  ULEA.HI UR5, UR5, UR4, URZ, 0x2 ;  /* 0x0000000405057291 */ /* 0x000fc8000f8f103f */
[----:B------:R-:W-:-:S04]  /*00c0*/  ULOP3.LUT UR5, UR5, 0xfffffffc, URZ, 0xc0, !UPT ;  /* 0xfffffffc05057892 */ /* 0x000fc8000f8ec03f */
[----:B------:R-:W-:-:S03]  /*00d0*/  UIADD3 UR5, UR4, -UR5, URZ ;  /* 0x8000000504057290 */ /* 0x000fc6000fffe03f */
[----:B-1----:R-:W-:Y:S09]  /*00e0*/  @P0 BRA `(.L_x_1) ;  /* 0x00000000002c0947 */ /* 0x002ff20003800000 */
[----:B------:R-:W-:Y:S02]  /*00f0*/  ULDC.64 UR6, c[0x0][0x198] ;  /* 0x0000660000067ab9 */ /* 0x000fe40000000a00 */
[----:B------:R-:W-:Y:S02]  /*0100*/  UIADD3 UR8, UP0, UR6, 0xf0, URZ ;  /* 0x000000f006087890 */ /* 0x000fe4000ff1e03f */
[----:B------:R-:W-:Y:S02]  /*0110*/  UIADD3 UR10, UP1, UR6, 0x1f0, URZ ;  /* 0x000001f0060a7890 */ /* 0x000fe4000ff3e03f */
[----:B------:R-:W-:Y:S02]  /*0120*/  UIADD3 UR6, UP2, UR6, 0x2f0, URZ ;  /* 0x000002f006067890 */ /* 0x000fe4000ff5e03f */
[----:B------:R-:W-:Y:S02]  /*0130*/  UIADD3.X UR9, URZ, UR7, URZ, UP0, !UPT ;  /* 0x000000073f097290 */ /* 0x000fe400087fe43f */
[----:B------:R-:W-:-:S02]  /*0140*/  UIADD3.X UR11, URZ, UR7, URZ, UP1, !UPT ;  /* 0x000000073f0b7290 */ /* 0x000fc40008ffe43f */
[----:B------:R-:W-:-:S05]  /*0150*/  UIADD3.X UR7, URZ, UR7, URZ, UP2, !UPT ;  /* 0x000000073f077290 */ /* 0x000fca00097fe43f */
[----:B------:R1:W-:Y:S02]  /*0160*/  UTMACCTL.PF [UR8] ;  /* 0x00000000080079b9 */ /* 0x0003e40008040000 */
[----:B------:R1:W-:Y:S02]  /*0170*/  UTMACCTL.PF [UR10] ;  /* 0x000000000a0079b9 */ /* 0x0003e40008040000 */
[----:B------:R1:W-:Y:S02]  /*0180*/  UTMACCTL.PF [UR6] ;  /* 0x00000000060079b9 */ /* 0x0003e40008040000 */
[----:B-1----:R-:W-:Y:S01]  /*0190*/  NOP ;  /* 0x0000000000007918 */ /* 0x002fe20000000000 */
.L_x_1:
[----:B------:R-:W-:Y:S05]  /*01a0*/  BSYNC B0 ;  /* 0x0000000000007941 */ /* 0x000fea0003800000 */
.L_x_0:
[----:B------:R-:W1:Y:S01]  /*01b0*/  SHFL.IDX PT, R4, R2, RZ, 0x1f ;  /* 0x00001fff02047589 */ /* 0x000e6200000e0000 */
[----:B--2---:R-:W-:Y:S01]  /*01c0*/  R2UR UR37, R3 ;  /* 0x00000000032572ca */ /* 0x004fe200000e0000 */
[----:B------:R-:W-:-:S12]  /*01d0*/  UISETP.NE.AND UP0, UPT, UR5, 0x1, UPT ;  /* 0x000000010500788c */ /* 0x000fd8000bf05270 */
[----:B------:R-:W-:Y:S02]  /*01e0*/  UIADD3 UR30, UR37, -0x1, URZ ;  /* 0xffffffff251e7890 */ /* 0x000fe4000fffe03f */
[----:B------:R-:W-:Y:S02]  /*01f0*/  UISETP.EQ.AND UP0, UPT, UR37, URZ, !UP0 ;  /* 0x0000003f2500728c */ /* 0x000fe4000c702270 */
[----:B------:R-:W-:Y:S02]  /*0200*/  UISETP.GE.U32.AND UP1, UPT, UR30, 0x4, UPT ;  /* 0x000000041e00788c */ /* 0x000fe4000bf26070 */
[----:B------:R-:W-:Y:S01]  /*0210*/  USEL UR4, URZ, 0x1, !UP0 ;  /* 0x000000013f047887 */ /* 0x000fe2000c000000 */
[----:B-1----:R-:W-:-:S03]  /*0220*/  ISETP.NE.AND P0, PT, R4, RZ, PT ;  /* 0x000000ff0400720c */ /* 0x002fc60003f05270 */
[----:B------:R-:W-:-:S10]  /*0230*/  USEL UR4, UR4, 0x2, UP1 ;  /* 0x0000000204047887 */ /* 0x000fd40008800000 */
[----:B------:R-:W-:Y:S05]  /*0240*/  @P0 BRA `(.L_x_2) ;  /* 0x0000000000480947 */ /* 0x000fea0003800000 */
[----:B------:R-:W1:Y:S01]  /*0250*/  S2UR UR10, SR_CgaCtaId ;  /* 0x00000000000a79c3 */ /* 0x000e620000008800 */
[----:B------:R-:W-:Y:S01]  /*0260*/  UMOV UR6, 0x400 ;  /* 0x0000040000067882 */ /* 0x000fe20000000000 */
[----:B------:R-:W-:Y:S01]  /*0270*/  UMOV UR7, 0x1 ;  /* 0x0000000100077882 */ /* 0x000fe20000000000 */
[----:B------:R-:W-:Y:S01]  /*0280*/  UMOV UR8, 0x80 ;  /* 0x0000008000087882 */ /* 0x000fe20000000000 */
[----:B------:R-:W-:Y:S01]  /*0290*/  ELECT P0, URZ, PT ;  /* 0x00000000003f782f */ /* 0x000fe20003800000 */
[----:B------:R-:W-:-:S04]  /*02a0*/  UIADD3 UR8, -UR8, 0x100000, URZ ;  /* 0x0010000008087890 */ /* 0x000fc8000fffe13f */
[----:B------:R-:W-:Y:S02]  /*02b0*/  USHF.L.U32 UR9, UR8, 0xb, URZ ;  /* 0x0000000b08097899 */ /* 0x000fe4000800063f */
[----:B------:R-:W-:Y:S02]  /*02c0*/  USHF.L.U32 UR8, UR8, 0x1, URZ ;  /* 0x0000000108087899 */ /* 0x000fe4000800063f */
[----:B-1----:R-:W-:Y:S02]  /*02d0*/  ULEA UR10, UR10, UR6, 0x18 ;  /* 0x000000060a0a7291 */ /* 0x002fe4000f8ec03f */
[----:B------:R-:W-:-:S04]  /*02e0*/  UIADD3 UR6, -UR7, 0x100000, URZ ;  /* 0x0010000007067890 */ /* 0x000fc8000fffe13f */
[----:B------:R-:W-:Y:S02]  /*02f0*/  USHF.L.U32 UR7, UR6, 0xb, URZ ;  /* 0x0000000b06077899 */ /* 0x000fe4000800063f */
[----:B------:R-:W-:Y:S01]  /*0300*/  USHF.L.U32 UR6, UR6, 0x1, URZ ;  /* 0x0000000106067899 */ /* 0x000fe2000800063f */
[----:B------:R-:W1:Y:S11]  /*0310*/  FENCE.VIEW.ASYNC.S ;  /* 0x00000000000073c6 */ /* 0x000e760000000000 */
[----:B-1----:R1:W2:Y:S01]  /*0320*/  SYNCS.EXCH.64 URZ, [UR10+0x23050], UR6 ;  /* 0x023050060a3f75b2 */ /* 0x0022a20008000100 */
[----:B------:R1:W3:Y:S01]  /*0330*/  SYNCS.EXCH.64 URZ, [UR10+0x23060], UR8 ;  /* 0x023060080a3f75b2 */ /* 0x0002e20008000100 */
[----:B------:R1:W4:Y:S01]  /*0340*/  SYNCS.EXCH.64 URZ, [UR10+0x23058], UR6 ;  /* 0x023058060a3f75b2 */ /* 0x0003220008000100 */
[----:B------:R1:W1:Y:S01]  /*0350*/  SYNCS.EXCH.64 URZ, [UR10+0x23068], UR8 ;  /* 0x023068080a3f75b2 */ /* 0x0002620008000100 */
[----:B------:R-:W-:Y:S01]  /*0360*/  NOP ;  /* 0x0000000000007918 */ /* 0x000fe20000000000 */
.L_x_2:
[----:B------:R-:W5:Y:S01]  /*0370*/  SHFL.IDX PT, R3, R2, RZ, 0x1f ;  /* 0x00001fff02037589 */ /* 0x000f6200000e0000 */
[----:B------:R-:W-:Y:S01]  /*0380*/  NOP ;  /* 0x0000000000007918 */ /* 0x000fe20000000000 */
[----:B-----5:R-:W-:-:S13]  /*0390*/  ISETP.NE.AND P0, PT, R3, RZ, PT ;  /* 0x000000ff0300720c */ /* 0x020fda0003f05270 */
[----:B------:R-:W-:Y:S05]  /*03a0*/  @P0 BRA `(.L_x_3) ;  /* 0x0000000000600947 */ /* 0x000fea0003800000 */
[----:B-1----:R-:W1:Y:S01]  /*03b0*/  S2UR UR7, SR_CgaCtaId ;  /* 0x00000000000779c3 */ /* 0x002e620000008800 */
[----:B------:R-:W-:Y:S01]  /*03c0*/  UMOV UR6, 0x400 ;  /* 0x0000040000067882 */ /* 0x000fe20000000000 */
[----:B------:R-:W-:Y:S01]  /*03d0*/  UMOV UR8, 0x1 ;  /* 0x0000000100087882 */ /* 0x000fe20000000000 */
[----:B------:R-:W-:Y:S01]  /*03e0*/  UMOV UR11, 0x100 ;  /* 0x00000100000b7882 */ /* 0x000fe20000000000 */
[----:B------:R-:W-:-:S04]  /*03f0*/  UIADD3 UR8, -UR8, 0x100000, URZ ;  /* 0x0010000008087890 */ /* 0x000fc8000fffe13f */
[----:B------:R-:W-:Y:S02]  /*0400*/  USHF.L.U32 UR9, UR8, 0xb, URZ ;  /* 0x0000000b08097899 */ /* 0x000fe4000800063f */
[----:B------:R-:W-:Y:S01]  /*0410*/  USHF.L.U32 UR8, UR8, 0x1, URZ ;  /* 0x0000000108087899 */ /* 0x000fe2000800063f */
[----:B------:R-:W-:Y:S01]  /*0420*/  ELECT P0, URZ, PT ;  /* 0x00000000003f782f */ /* 0x000fe20003800000 */
[----:B-1----:R-:W-:Y:S02]  /*0430*/  ULEA UR10, UR7, UR6, 0x18 ;  /* 0x00000006070a7291 */ /* 0x002fe4000f8ec03f */
[----:B------:R-:W-:-:S04]  /*0440*/  UIADD3 UR6, -UR11, 0x100000, URZ ;  /* 0x001000000b067890 */ /* 0x000fc8000fffe13f */
[----:B------:R-:W-:Y:S02]  /*0450*/  USHF.L.U32 UR7, UR6, 0xb, URZ ;  /* 0x0000000b06077899 */ /* 0x000fe4000800063f */
[----:B------:R-:W-:Y:S01]  /*0460*/  USHF.L.U32 UR6, UR6, 0x1, URZ ;  /* 0x0000000106067899 */ /* 0x000fe2000800063f */
[----:B------:R-:W1:Y:S03]  /*0470*/  FENCE.VIEW.ASYNC.S ;  /* 0x00000000000073c6 */ /* 0x000e660000000000 */
[----:B-1----:R1:W1:Y:S08]  /*0480*/  SYNCS.EXCH.64 URZ, [UR10+0x23000], UR8 ;  /* 0x023000080a3f75b2 */ /* 0x0022700008000100 */
[----:B------:R1:W1:Y:S01]  /*0490*/  SYNCS.EXCH.64 URZ, [UR10+0x23028], UR6 ;  /* 0x023028060a3f75b2 */ /* 0x0002620008000100 */
        /* <DEDUP_REMOVED lines=8> */
[----:B------:R-:W-:Y:S01]  /*0520*/  NOP ;  /* 0x0000000000007918 */ /* 0x000fe20000000000 */
.L_x_3:
        /* <DEDUP_REMOVED lines=21> */
[----:B------:R-:W-:Y:S01]  /*0680*/  NOP ;  /* 0x0000000000007918 */ /* 0x000fe20000000000 */
.L_x_4:
[----:B------:R-:W5:Y:S01]  /*0690*/  SHFL.IDX PT, R3, R2, RZ, 0x1f ;  /* 0x00001fff02037589 */ /* 0x000f6200000e0000 */
[----:B------:R-:W-:Y:S01]  /*06a0*/  ELECT P0, URZ, PT ;  /* 0x00000000003f782f */ /* 0x000fe20003800000 */
[----:B------:R-:W-:Y:S01]  /*06b0*/  NOP ;  /* 0x0000000000007918 */ /* 0x000fe20000000000 */
[----:B-1----:R-:W-:Y:S02]  /*06c0*/  UMOV UR6, 0x80 ;  /* 0x0000008000067882 */ /* 0x002fe40000000000 */
[C---:B-----5:R-:W-:Y:S02]  /*06d0*/  ISETP.NE.OR P0, PT, R3.reuse, RZ, !P0 ;  /* 0x000000ff0300720c */ /* 0x060fe40004705670 */
[----:B------:R-:W-:-:S11]  /*06e0*/  ISETP.NE.AND P2, PT, R3, RZ, PT ;  /* 0x000000ff0300720c */ /* 0x000fd60003f45270 */
[----:B------:R-:W-:Y:S01]  /*06f0*/  VOTEU.ALL UP0, P0 ;  /* 0x00000000003f7886 */ /* 0x000fe20000000000 */
[----:B------:R-:W-:Y:S01]  /*0700*/  VOTEU.ALL UP2, P0 ;  /* 0x00000000003f7886 */ /* 0x000fe20000040000 */
[----:B------:R-:W-:Y:S01]  /*0710*/  VOTEU.ALL UP3, P0 ;  /* 0x00000000003f7886 */ /* 0x000fe20000060000 */
[----:B------:R-:W-:Y:S02]  /*0720*/  VOTEU.ALL UP4, P0 ;  /* 0x00000000003f7886 */ /* 0x000fe40000080000 */
[----:B------:R-:W1:Y:S01]  /*0730*/  @!UP0 S2UR UR9, SR_CgaCtaId ;  /* 0x00000000000989c3 */ /* 0x000e620000008800 */
[----:B------:R-:W-:Y:S01]  /*0740*/  @!UP0 UMOV UR8, 0x400 ;  /* 0x0000040000088882 */ /* 0x000fe20000000000 */
[----:B------:R-:W-:-:S04]  /*0750*/  @!UP0 UIADD3 UR6, -UR6, 0x100000, URZ ;  /* 0x0010000006068890 */ /* 0x000fc8000fffe13f */
[----:B------:R-:W-:Y:S02]  /*0760*/  @!UP0 USHF.L.U32 UR7, UR6, 0xb, URZ ;  /* 0x0000000b06078899 */ /* 0x000fe4000800063f */
[----:B------:R-:W-:Y:S02]  /*0770*/  @!UP0 USHF.L.U32 UR6, UR6, 0x1, URZ ;  /* 0x0000000106068899 */ /* 0x000fe4000800063f */
[----:B-1----:R-:W-:Y:S01]  /*0780*/  @!UP0 ULEA UR8, UR9, UR8, 0x18 ;  /* 0x0000000809088291 */ /* 0x002fe2000f8ec03f */
[----:B------:R-:W-:Y:S01]  /*0790*/  VOTEU.ALL UP0, P0 ;  /* 0x00000000003f7886 */ /* 0x000fe20000000000 */
[----:B------:R-:W1:Y:S10]  /*07a0*/  FENCE.VIEW.ASYNC.S ;  /* 0x00000000000073c6 */ /* 0x000e740000000000 */
[----:B-1----:R1:W1:Y:S01]  /*07b0*/  @!UP0 SYNCS.EXCH.64 URZ, [UR8+0x23090], UR6 ;  /* 0x02309006083f85b2 */ /* 0x0022620008000100 */
[----:B------:R1:W1:Y:S01]  /*07c0*/  @!UP2 SYNCS.EXCH.64 URZ, [UR8+0x23098], UR6 ;  /* 0x02309806083fa5b2 */ /* 0x0002620008000100 */
[----:B------:R1:W1:Y:S01]  /*07d0*/  @!UP3 SYNCS.EXCH.64 URZ, [UR8+0x230a0], UR6 ;  /* 0x0230a006083fb5b2 */ /* 0x0002620008000100 */
[----:B------:R1:W1:Y:S01]  /*07e0*/  @!UP4 SYNCS.EXCH.64 URZ, [UR8+0x230a8], UR6 ;  /* 0x0230a806083fc5b2 */ /* 0x0002620008000100 */
[----:B------:R-:W-:Y:S01]  /*07f0*/  NOP ;  /* 0x0000000000007918 */ /* 0x000fe20000000000 */
[----:B------:R-:W-:Y:S05]  /*0800*/  @P2 BRA `(.L_x_5) ;  /* 0x0000000000582947 */ /* 0x000fea0003800000 */
[----:B-1----:R-:W1:Y:S01]  /*0810*/  S2UR UR7, SR_CgaCtaId ;  /* 0x00000000000779c3 */ /* 0x002e620000008800 */
[----:B------:R-:W-:Y:S01]  /*0820*/  UMOV UR6, 0x400 ;  /* 0x0000040000067882 */ /* 0x000fe20000000000 */
[----:B------:R-:W-:Y:S01]  /*0830*/  UMOV UR8, 0x20 ;  /* 0x0000002000087882 */ /* 0x000fe20000000000 */
[----:B------:R-:W-:Y:S01]  /*0840*/  UMOV UR9, 0x80 ;  /* 0x0000008000097882 */ /* 0x000fe20000000000 */
[----:B------:R-:W-:Y:S01]  /*0850*/  ELECT P0, URZ, PT ;  /* 0x00000000003f782f */ /* 0x000fe20003800000 */
[----:B-1----:R-:W-:Y:S02]  /*0860*/  ULEA UR10, UR7, UR6, 0x18 ;  /* 0x00000006070a7291 */ /* 0x002fe4000f8ec03f */
[----:B------:R-:W-:-:S04]  /*0870*/  UIADD3 UR6, -UR8, 0x100000, URZ ;  /* 0x0010000008067890 */ /* 0x000fc8000fffe13f */
[----:B------:R-:W-:Y:S02]  /*0880*/  USHF.L.U32 UR7, UR6, 0xb, URZ ;  /* 0x0000000b06077899 */ /* 0x000fe4000800063f */
[----:B------:R-:W-:Y:S02]  /*0890*/  USHF.L.U32 UR6, UR6, 0x1, URZ ;  /* 0x0000000106067899 */ /* 0x000fe4000800063f */
        /* <DEDUP_REMOVED lines=13> */
.L_x_5:
[----:B------:R-:W-:Y:S01]  /*0970*/  ISETP.NE.AND P0, PT, RZ, UR37, PT ;  /* 0x00000025ff007c0c */ /* 0x000fe2000bf05270 */
[----:B------:R-:W-:Y:S01]  /*0980*/  NOP ;  /* 0x0000000000007918 */ /* 0x000fe20000000000 */
[----:B------:R-:W-:Y:S01]  /*0990*/  MOV R2, UR5 ;  /* 0x0000000500027c02 */ /* 0x000fe20008000f00 */
[----:B-1234-:R-:W-:Y:S03]  /*09a0*/  BAR.SYNC.DEFER_BLOCKING 0x0 ;  /* 0x0000000000007b1d */ /* 0x01efe60000010000 */
[----:B------:R-:W-:-:S07]  /*09b0*/  ISETP.EQ.AND P2, PT, R2, 0x1, P1 ;  /* 0x000000010200780c */ /* 0x000fce0000f42270 */
[----:B------:R-:W-:Y:S06]  /*09c0*/  @!P0 BRA `(.L_x_6) ;  /* 0x0000009000988947 */ /* 0x000fec0003800000 */
[----:B------:R-:W-:-:S06]  /*09d0*/  UISETP.GT.U32.AND UP0, UPT, UR30, 0x3, UPT ;  /* 0x000000031e00788c */ /* 0x000fcc000bf04070 */
[----:B------:R-:W-:-:S13]  /*09e0*/  PLOP3.LUT P0, PT, PT, PT, UP0, 0x80, 0x0 ;  /* 0x000000000000781c */ /* 0x000fda0003f0f008 */
[----:B------:R-:W-:Y:S05]  /*09f0*/  @P0 EXIT ;  /* 0x000000000000094d */ /* 0x000fea0003800000 */
.L_x_7:
[----:B------:R-:W-:-:S08]  /*0a00*/  NOP ;  /* 0x0000000000007918 */ /* 0x000fd00000000000 */
[----:B------:R-:W1:Y:S02]  /*0a10*/  USETMAXREG.TRY_ALLOC.CTAPOOL UP0, 0xf0 ;  /* 0x000000f0000079c8 */ /* 0x000e640008000600 */
[----:B-1----:R-:W-:-:S13]  /*0a20*/  PLOP3.LUT P0, PT, PT, PT, UP0, 0x80, 0x0 ;  /* 0x000000000000781c */ /* 0x002fda0003f0f008 */
[----:B------:R-:W-:Y:S05]  /*0a30*/  @!P0 BRA `(.L_x_7) ;  /* 0xfffffffc00f08947 */ /* 0x000fea000383ffff */
[----:B------:R-:W-:Y:S01]  /*0a40*/  UISETP.NE.AND UP0, UPT, UR37, 0x1, UPT ;  /* 0x000000012500788c */ /* 0x000fe2000bf05270 */
[----:B------:R-:W1:Y:S01]  /*0a50*/  S2UR UR38, SR_CTAID.X ;  /* 0x00000000002679c3 */ /* 0x000e620000002500 */
[----:B------:R-:W-:Y:S01]  /*0a60*/  UMOV UR5, URZ ;  /* 0x0000003f00057c82 */ /* 0x000fe20008000000 */
[----:B------:R-:W-:-:S03]  /*0a70*/  UMOV UR6, URZ ;  /* 0x0000003f00067c82 */ /* 0x000fc60008000000 */
[----:B------:R-:W-:-:S13]  /*0a80*/  PLOP3.LUT P0, PT, PT, PT, UP0, 0x80, 0x0 ;  /* 0x000000000000781c */ /* 0x000fda0003f0f008 */
[----:B------:R-:W-:Y:S05]  /*0a90*/  @!P0 BRA `(.L_x_8) ;  /* 0x00000000003c8947 */ /* 0x000fea0003800000 */
[----:B------:R-:W-:Y:S01]  /*0aa0*/  UISETP.NE.AND UP0, UPT, UR37, 0x2, UPT ;  /* 0x000000022500788c */ /* 0x000fe2000bf05270 */
[----:B------:R-:W-:-:S05]  /*0ab0*/  UMOV UR6, 0x1 ;  /* 0x0000000100067882 */ /* 0x000fca0000000000 */
[----:B------:R-:W-:-:S13]  /*0ac0*/  PLOP3.LUT P1, PT, PT, PT, UP0, 0x80, 0x0 ;  /* 0x000000000000781c */ /* 0x000fda0003f2f008 */
[----:B------:R-:W-:Y:S05]  /*0ad0*/  @!P1 BRA `(.L_x_8) ;  /* 0x00000000002c9947 */ /* 0x000fea0003800000 */
[----:B------:R-:W-:-:S06]  /*0ae0*/  UISETP.NE.AND UP0, UPT, UR37, 0x3, UPT ;  /* 0x000000032500788c */ /* 0x000fcc000bf05270 */
[----:B------:R-:W-:-:S13]  /*0af0*/  PLOP3.LUT P1, PT, PT, PT, UP0, 0x80, 0x0 ;  /* 0x000000000000781c */ /* 0x000fda0003f2f008 */
[----:B------:R-:W-:Y:S05]  /*0b00*/  @!P1 BRA `(.L_x_9) ;  /* 0x0000000000189947 */ /* 0x000fea0003800000 */
[----:B------:R-:W-:-:S11]  /*0b10*/  UISETP.NE.AND UP0, UPT, UR37, 0x4, UPT ;  /* 0x000000042500788c */ /* 0x000fd6000bf05270 */
[----:B------:R-:W-:Y:S01]  /*0b20*/  @!UP0 UMOV UR5, 0x1 ;  /* 0x0000000100058882 */ /* 0x000fe20000000000 */
[----:B------:R-:W-:Y:S01]  /*0b30*/  @!UP0 UMOV UR6, 0x1 ;  /* 0x0000000100068882 */ /* 0x000fe20000000000 */
[----:B------:R-:W-:Y:S01]  /*0b40*/  @UP0 UMOV UR5, URZ ;  /* 0x0000003f00050c82 */ /* 0x000fe20008000000 */
[----:B------:R-:W-:Y:S01]  /*0b50*/  @UP0 UMOV UR6, URZ ;  /* 0x0000003f00060c82 */ /* 0x000fe20008000000 */
[----:B------:R-:W-:Y:S05]  /*0b60*/  BRA `(.L_x_8) ;  /* 0x0000000000087947 */ /* 0x000fea0003800000 */
.L_x_9:
[----:B------:R-:W-:Y:S01]  /*0b70*/  UMOV UR5, 0x1 ;  /* 0x0000000100057882 */ /* 0x000fe20000000000 */
[----:B------:R-:W-:-:S05]  /*0b80*/  UMOV UR6, URZ ;  /* 0x0000003f00067c82 */ /* 0x000fca0008000000 */
.L_x_8:
[----:B------:R-:W-:Y:S05]  /*0b90*/  @!P0 BRA `(.L_x_10) ;  /* 0x00000000003c8947 */ /* 0x000fea0003800000 */
[----:B------:R-:W-:-:S06]  /*0ba0*/  UISETP.NE.AND UP0, UPT, UR37, 0x2, UPT ;  /* 0x000000022500788c */ /* 0x000fcc000bf05270 */
[----:B------:R-:W-:-:S13]  /*0bb0*/  PLOP3.LUT P0, PT, PT, PT, UP0, 0x80, 0x0 ;  /* 0x000000000000781c */ /* 0x000fda0003f0f008 */
[----:B------:R-:W-:Y:S05]  /*0bc0*/  @!P0 BRA `(.L_x_11) ;  /* 0x0000000000288947 */ /* 0x000fea0003800000 */
[----:B------:R-:W-:-:S06]  /*0bd0*/  UISETP.NE.AND UP0, UPT, UR37, 0x3, UPT ;  /* 0x000000032500788c */ /* 0x000fcc000bf05270 */
[----:B------:R-:W-:-:S13]  /*0be0*/  PLOP3.LUT P0, PT, PT, PT, UP0, 0x80, 0x0 ;  /* 0x000000000000781c */ /* 0x000fda0003f0f008 */
[----:B------:R-:W-:Y:S05]  /*0bf0*/  @!P0 BRA `(.L_x_12) ;  /* 0x0000000000148947 */ /* 0x000fea0003800000 */
[----:B------:R-:W-:-:S06]  /*0c00*/  UISETP.NE.AND UP0, UPT, UR37, 0x4, UPT ;  /* 0x000000042500788c */ /* 0x000fcc000bf05270 */
[----:B------:R-:W-:-:S13]  /*0c10*/  PLOP3.LUT P0, PT, PT, PT, UP0, 0x80, 0x0 ;  /* 0x000000000000781c */ /* 0x000fda0003f0f008 */
[----:B------:R-:W-:Y:S05]  /*0c20*/  @P0 BRA `(.L_x_13) ;  /* 0x00000000001c0947 */ /* 0x000fea0003800000 */
[----:B-1----:R-:W-:Y:S01]  /*0c30*/  ULEA UR38, UR38, 0x3, 0x1 ;  /* 0x0000000326267891 */ /* 0x002fe2000f8e083f */
[----:B------:R-:W-:Y:S11]  /*0c40*/  BRA `(.L_x_13) ;  /* 0x0000000000147947 */ /* 0x000ff60003800000 */
.L_x_12:
[----:B-1----:R-:W-:Y:S01]  /*0c50*/  ULEA UR38, UR38, 0x2, 0x1 ;  /* 0x0000000226267891 */ /* 0x002fe2000f8e083f */
[----:B------:R-:W-:Y:S11]  /*0c60*/  BRA `(.L_x_13) ;  /* 0x00000000000c7947 */ /* 0x000ff60003800000 */
.L_x_11:
[----:B-1----:R-:W-:Y:S01]  /*0c70*/  ULEA UR38, UR38, 0x1, 0x1 ;  /* 0x0000000126267891 */ /* 0x002fe2000f8e083f */
[----:B------:R-:W-:Y:S11]  /*0c80*/  BRA `(.L_x_13) ;  /* 0x0000000000047947 */ /* 0x000ff60003800000 */
.L_x_10:
[----:B-1----:R-:W-:-:S12]  /*0c90*/  USHF.L.U32 UR38, UR38, 0x1, URZ ;  /* 0x0000000126267899 */ /* 0x002fd8000800063f */
.L_x_13:
[----:B------:R-:W-:-:S04]  /*0ca0*/  ULOP3.LUT UR7, UR4, 0x1, URZ, 0xfc, !UPT ;  /* 0x0000000104077892 */ /* 0x000fc8000f8efc3f */
[----:B------:R-:W-:-:S06]  /*0cb0*/  UISETP.NE.AND UP0, UPT, UR7, 0x3, UPT ;  /* 0x000000030700788c */ /* 0x000fcc000bf05270 */
[----:B------:R-:W-:-:S13]  /*0cc0*/  PLOP3.LUT P0, PT, PT, PT, UP0, 0x80, 0x0 ;  /* 0x000000000000781c */ /* 0x000fda0003f0f008 */
[----:B------:R-:W-:Y:S05]  /*0cd0*/  @!P0 BRA `(.L_x_14) ;  /* 0x0000000000048947 */ /* 0x000fea0003800000 */
[----:B-1----:R-:W-:Y:S01]  /*0ce0*/  BPT.TRAP 0x1 ;  /* 0x000000040000795c */ /* 0x002fe20000300000 */
.L_x_14:
[----:B------:R-:W2:Y:S01]  /*0cf0*/  S2UR UR7, SR_CgaCtaId ;  /* 0x00000000000779c3 */ /* 0x000ea20000008800 */
[----:B------:R-:W-:Y:S01]  /*0d00*/  UMOV UR36, 0x400 ;  /* 0x0000040000247882 */ /* 0x000fe20000000000 */
[----:B------:R-:W-:Y:S02]  /*0d10*/  MOV R2, UR5 ;  /* 0x0000000500027c02 */ /* 0x000fe40008000f00 */
[----:B------:R-:W-:Y:S02]  /*0d20*/  SHF.R.S32.HI R3, RZ, 0x1f, R0 ;  /* 0x0000001fff037819 */ /* 0x000fe40000011400 */
[----:B------:R-:W-:Y:S02]  /*0d30*/  SHF.L.U32 R2, R2, 0x1f, RZ ;  /* 0x0000001f02027819 */ /* 0x000fe400000006ff */
[----:B------:R-:W-:-:S04]  /*0d40*/  LEA.HI R3, R3, R0, RZ, 0x7 ;  /* 0x0000000003037211 */ /* 0x000fc800078f38ff */
[----:B------:R-:W-:-:S04]  /*0d50*/  LOP3.LUT R3, R3, 0xffffff80, RZ, 0xc0, !PT ;  /* 0xffffff8003037812 */ /* 0x000fc800078ec0ff */
[----:B------:R-:W-:-:S04]  /*0d60*/  IADD3 R3, -R3, R0, RZ ;  /* 0x0000000003037210 */ /* 0x000fc80007ffe1ff */
[----:B------:R-:W-:Y:S01]  /*0d70*/  SHF.R.S32.HI R0, RZ, 0x1f, R3 ;  /* 0x0000001fff007819 */ /* 0x000fe20000011403 */
[----:B--2---:R-:W-:-:S03]  /*0d80*/  ULEA UR36, UR7, UR36, 0x18 ;  /* 0x0000002407247291 */ /* 0x004fc6000f8ec03f */
[----:B------:R-:W-:Y:S01]  /*0d90*/  LEA.HI R0, R0, R3, RZ, 0x2 ;  /* 0x0000000300007211 */ /* 0x000fe200078f10ff */
[----:B------:R-:W-:-:S03]  /*0da0*/  ULEA UR7, UR6, UR36, 0x3 ;  /* 0x0000002406077291 */ /* 0x000fc6000f8e183f */
[----:B------:R-:W-:-:S04]  /*0db0*/  LOP3.LUT R0, R0, 0x7ffffffc, RZ, 0xc0, !PT ;  /* 0x7ffffffc00007812 */ /* 0x000fc800078ec0ff */
[----:B------:R-:W-:Y:S02]  /*0dc0*/  IADD3 R0, R3, -R0, RZ ;  /* 0x8000000003007210 */ /* 0x000fe40007ffe0ff */
[----:B------:R-:W2:Y:S02]  /*0dd0*/  SYNCS.PHASECHK.TRANS64.TRYWAIT P1, [UR7+0x23050], R2 ;  /* 0x02305002ff0075a7 */ /* 0x000ea40008020147 */
[----:B--2---:R-:W-:Y:S05]  /*0de0*/  @!P1 BRA `(.L_x_15) ;  /* 0x000000a800349947 */ /* 0x004fea0003800000 */
.L_x_107:
[----:B------:R-:W-:Y:S01]  /*0df0*/  SHF.L.U32 R0, R0, 0x1, RZ ;  /* 0x0000000100007819 */ /* 0x000fe200000006ff */
[----:B------:R-:W-:Y:S06]  /*0e00*/  @!P0 BRA `(.L_x_16) ;  /* 0x0000000000048947 */ /* 0x000fec0003800000 */
[----:B-1----:R-:W-:Y:S01]  /*0e10*/  BPT.TRAP 0x1 ;  /* 0x000000040000795c */ /* 0x002fe20000300000 */
.L_x_16:
[----:B------:R-:W-:Y:S01]  /*0e20*/  SHF.L.U32 R7, RZ, 0x1f, RZ ;  /* 0x0000001fff077819 */ /* 0x000fe200000006ff */
[----:B------:R-:W-:Y:S01]  /*0e30*/  UIADD3 UR31, UR36, 0x23090, URZ ;  /* 0x00023090241f7890 */ /* 0x000fe2000fffe03f */
[----:B------:R-:W-:Y:S02]  /*0e40*/  ISETP.NE.AND P2, PT, RZ, UR30, PT ;  /* 0x0000001eff007c0c */ /* 0x000fe4000bf45270 */
[----:B------:R-:W3:Y:S02]  /*0e50*/  SYNCS.PHASECHK.TRANS64.TRYWAIT P1, [UR36+0x23000], R7 ;  /* 0x02300007ff0075a7 */ /* 0x000ee40008020164 */
[----:B---3--:R-:W-:Y:S09]  /*0e60*/  @!P1 BRA `(.L_x_17) ;  /* 0x000000a8002c9947 */ /* 0x008ff20003800000 */
.L_x_108:
[----:B------:R-:W-:Y:S01]  /*0e70*/  ULEA UR7, UR37, UR31, 0x3 ;  /* 0x0000001f25077291 */ /* 0x000fe2000f8e183f */
[----:B--2---:R-:W-:-:S04]  /*0e80*/  SEL R2, RZ, 0x1, P2 ;  /* 0x00000001ff027807 */ /* 0x004fc80001000000 */
[----:B------:R-:W-:-:S04]  /*0e90*/  SHF.L.U32 R2, R2, 0x1f, RZ ;  /* 0x0000001f02027819 */ /* 0x000fc800000006ff */
[----:B------:R-:W2:Y:S02]  /*0ea0*/  SYNCS.PHASECHK.TRANS64.TRYWAIT P1, [UR7+-0x8], R2 ;  /* 0xfffff802ff0075a7 */ /* 0x000ea40008020147 */
[----:B--2---:R-:W-:Y:S05]  /*0eb0*/  @!P1 BRA `(.L_x_18) ;  /* 0x000000a800309947 */ /* 0x004fea0003800000 */
.L_x_109:
[----:B------:R-:W-:Y:S01]  /*0ec0*/  USHF.R.U32.HI UR5, URZ, 0x4, UR36 ;  /* 0x000000043f057899 */ /* 0x000fe20008011624 */
[----:B------:R-:W-:Y:S01]  /*0ed0*/  WARPGROUP.ARRIVE ;  /* 0x00000000000079c5 */ /* 0x000fe20000000000 */
[----:B------:R-:W-:Y:S01]  /*0ee0*/  UIADD3 UR8, UR36, 0xa000, URZ ;  /* 0x0000a00024087890 */ /* 0x000fe2000fffe03f */
[C---:B--2---:R-:W-:Y:S01]  /*0ef0*/  IADD3 R2, R0.reuse, 0x1, RZ ;  /* 0x0000000100027810 */ /* 0x044fe20007ffe0ff */
[----:B------:R-:W-:Y:S01]  /*0f00*/  ULOP3.LUT UR5, UR5, 0x3fff, URZ, 0xc0, !UPT ;  /* 0x00003fff05057892 */ /* 0x000fe2000f8ec03f */
[C---:B------:R-:W-:Y:S01]  /*0f10*/  IADD3 R3, R0.reuse, 0x8, RZ ;  /* 0x0000000800037810 */ /* 0x040fe20007ffe0ff */
[----:B------:R-:W-:Y:S01]  /*0f20*/  USHF.R.U32.HI UR8, URZ, 0x4, UR8 ;  /* 0x000000043f087899 */ /* 0x000fe20008011608 */
[C---:B------:R-:W-:Y:S01]  /*0f30*/  IADD3 R4, R0.reuse, 0x28, RZ ;  /* 0x0000002800047810 */ /* 0x040fe20007ffe0ff */
[----:B------:R-:W-:Y:S01]  /*0f40*/  ULOP3.LUT UR44, UR5, 0x10000, URZ, 0xfc, !UPT ;  /* 0x00010000052c7892 */ /* 0x000fe2000f8efc3f */
[----:B------:R-:W-:Y:S01]  /*0f50*/  IADD3 R5, R0, 0x30, RZ ;  /* 0x0000003000057810 */ /* 0x000fe20007ffe0ff */
[----:B------:R-:W-:-:S02]  /*0f60*/  ULOP3.LUT UR5, UR8, 0x3fff, URZ, 0xc0, !UPT ;  /* 0x00003fff08057892 */ /* 0x000fc4000f8ec03f */
[----:B------:R-:W-:Y:S02]  /*0f70*/  UIMAD UR44, UR6, 0x500, UR44 ;  /* 0x00000500062c78a4 */ /* 0x000fe4000f8e022c */
[----:B------:R-:W-:Y:S01]  /*0f80*/  ULOP3.LUT UR6, UR5, 0x10000, URZ, 0xfc, !UPT ;  /* 0x0001000005067892 */ /* 0x000fe2000f8efc3f */
[----:B------:R-:W-:Y:S01]  /*0f90*/  UMOV UR45, 0x80000020 ;  /* 0x80000020002d7882 */ /* 0x000fe20000000000 */
[----:B------:R-:W-:Y:S01]  /*0fa0*/  UMOV UR11, 0x80000020 ;  /* 0x80000020000b7882 */ /* 0x000fe20000000000 */
[----:B------:R-:W-:Y:S02]  /*0fb0*/  UMOV UR9, UR45 ;  /* 0x0000002d00097c82 */ /* 0x000fe40008000000 */
[----:B------:R-:W-:Y:S01]  /*0fc0*/  UMOV UR8, UR44 ;  /* 0x0000002c00087c82 */ /* 0x000fe20008000000 */
[----:B------:R-:W-:Y:S01]  /*0fd0*/  UIADD3 UR40, UR44, 0x2, URZ ;  /* 0x000000022c287890 */ /* 0x000fe2000fffe03f */
[----:B------:R-:W-:Y:S01]  /*0fe0*/  UMOV UR10, UR6 ;  /* 0x00000006000a7c82 */ /* 0x000fe20008000000 */
[----:B------:R-:W-:Y:S01]  /*0ff0*/  UIADD3 UR42, UR6, 0x2, URZ ;  /* 0x00000002062a7890 */ /* 0x000fe2000fffe03f */
[----:B------:R-:W-:Y:S01]  /*1000*/  HGMMA.64x64x16.F32 R24, gdesc[UR8], RZ, !UPT, gsb0 ;  /* 0x00e00000081879f0 */ /* 0x000fe2000c0008ff */
[----:B------:R-:W-:Y:S01]  /*1010*/  UMOV UR41, 0x80000020 ;  /* 0x8000002000297882 */ /* 0x000fe20000000000 */
[----:B------:R-:W-:Y:S01]  /*1020*/  UMOV UR43, 0x80000020 ;  /* 0x80000020002b7882 */ /* 0x000fe20000000000 */
[----:B------:R-:W-:-:S02]  /*1030*/  UIADD3 UR32, UR44, 0x100, URZ ;  /* 0x000001002c207890 */ /* 0x000fc4000fffe03f */
[----:B------:R-:W-:Y:S01]  /*1040*/  UIADD3 UR34, UR6, 0x100, URZ ;  /* 0x0000010006227890 */ /* 0x000fe2000fffe03f */
[----:B------:R-:W-:Y:S01]  /*1050*/  UMOV UR33, 0x80000020 ;  /* 0x8000002000217882 */ /* 0x000fe20000000000 */
[----:B------:R-:W-:Y:S01]  /*1060*/  UMOV UR35, 0x80000020 ;  /* 0x8000002000237882 */ /* 0x000fe20000000000 */
[----:B------:R-:W-:Y:S02]  /*1070*/  UIADD3 UR28, UR44, 0x102, URZ ;  /* 0x000001022c1c7890 */ /* 0x000fe4000fffe03f */
[----:B------:R-:W-:Y:S01]  /*1080*/  UIADD3 UR10, UR6, 0x102, URZ ;  /* 0x00000102060a7890 */ /* 0x000fe2000fffe03f */
[----:B------:R-:W-:Y:S01]  /*1090*/  UMOV UR29, 0x80000020 ;  /* 0x80000020001d7882 */ /* 0x000fe20000000000 */
[----:B------:R-:W-:Y:S01]  /*10a0*/  UMOV UR11, 0x80000020 ;  /* 0x80000020000b7882 */ /* 0x000fe20000000000 */
[----:B------:R-:W-:Y:S02]  /*10b0*/  UMOV UR9, UR29 ;  /* 0x0000001d00097c82 */ /* 0x000fe40008000000 */
[----:B------:R-:W-:Y:S01]  /*10c0*/  UMOV UR8, UR28 ;  /* 0x0000001c00087c82 */ /* 0x000fe20008000000 */
        /* <DEDUP_REMOVED lines=8> */
[----:B------:R-:W-:Y:S02]  /*1150*/  UIADD3 UR16, UR44, 0x300, URZ ;  /* 0x000003002c107890 */ /* 0x000fe4000fffe03f */
[----:B------:R-:W-:Y:S01]  /*1160*/  UIADD3 UR18, UR6, 0x300, URZ ;  /* 0x0000030006127890 */ /* 0x000fe2000fffe03f */
        /* <DEDUP_REMOVED lines=10> */
[----:B------:R-:W-:-:S04]  /*1210*/  USHF.L.U32 UR30, UR30, 0x3, URZ ;  /* 0x000000031e1e7899 */ /* 0x000fc8000800063f */
[----:B------:R-:W-:Y:S01]  /*1220*/  ULOP3.LUT UR30, UR30, 0x8, URZ, 0xc, !UPT ;  /* 0x000000081e1e7892 */ /* 0x000fe2000f8e0c3f */
[----:B------:R-:W-:Y:S02]  /*1230*/  WARPGROUP.DEPBAR.LE gsb0, 0x0 ;  /* 0x00008000000079c5 */ /* 0x000fe40000010000 */
[----:B------:R-:W-:-:S06]  /*1240*/  WARPGROUP.ARRIVE ;  /* 0x00000000000079c5 */ /* 0x000fcc0000000000 */
[----:B------:R-:W-:Y:S03]  /*1250*/  HGMMA.64x64x16.F32 R24, gdesc[UR40], R24, gsb0 ;  /* 0x00e00000281879f0 */ /* 0x000fe60008000818 */
[----:B------:R-:W-:Y:S02]  /*1260*/  WARPGROUP.DEPBAR.LE gsb0, 0x0 ;  /* 0x00008000000079c5 */ /* 0x000fe40000010000 */
[----:B------:R-:W-:-:S06]  /*1270*/  WARPGROUP.ARRIVE ;  /* 0x00000000000079c5 */ /* 0x000fcc0000000000 */
[----:B------:R-:W-:Y:S03]  /*1280*/  HGMMA.64x64x16.F32 R24, gdesc[UR32], R24, gsb0 ;  /* 0x00e00000201879f0 */ /* 0x000fe60008000818 */
[----:B------:R-:W-:Y:S02]  /*1290*/  WARPGROUP.DEPBAR.LE gsb0, 0x0 ;  /* 0x00008000000079c5 */ /* 0x000fe40000010000 */
[----:B------:R-:W-:-:S06]  /*12a0*/  WARPGROUP.ARRIVE ;  /* 0x00000000000079c5 */ /* 0x000fcc0000000000 */
[----:B------:R-:W-:Y:S01]  /*12b0*/  HGMMA.64x64x16.F32 R24, gdesc[UR8], R24, gsb0 ;  /* 0x00e00000081879f0 */ /* 0x000fe20008000818 */
[----:B------:R-:W-:Y:S02]  /*12c0*/  UIADD3 UR8, UR44, 0x400, URZ ;  /* 0x000004002c087890 */ /* 0x000fe4000fffe03f */
[----:B------:R-:W-:Y:S01]  /*12d0*/  UIADD3 UR10, UR6, 0x400, URZ ;  /* 0x00000400060a7890 */ /* 0x000fe2000fffe03f */
[----:B------:R-:W-:Y:S01]  /*12e0*/  UMOV UR9, 0x80000020 ;  /* 0x8000002000097882 */ /* 0x000fe20000000000 */
[----:B------:R-:W-:Y:S01]  /*12f0*/  UMOV UR11, 0x80000020 ;  /* 0x80000020000b7882 */ /* 0x000fe20000000000 */
        /* <DEDUP_REMOVED lines=15> */
[----:B------:R-:W-:Y:S01]  /*13f0*/  ULDC UR10, c[0x0][0x28c] ;  /* 0x0000a300000a7ab9 */ /* 0x000fe20000000800 */
[----:B------:R-:W-:Y:S01]  /*1400*/  ULDC UR11, c[0x0][0x28c] ;  /* 0x0000a300000b7ab9 */ /* 0x000fe20000000800 */
[----:B------:R-:W-:Y:S01]  /*1410*/  ISETP.GE.AND P2, PT, R2, UR10, PT ;  /* 0x0000000a02007c0c */ /* 0x000fe2000bf46270 */
[----:B------:R-:W-:Y:S01]  /*1420*/  ULDC UR10, c[0x0][0x28c] ;  /* 0x0000a300000a7ab9 */ /* 0x000fe20000000800 */
[----:B------:R-:W-:Y:S02]  /*1430*/  IADD3 R2, R0, 0x9, RZ ;  /* 0x0000000900027810 */ /* 0x000fe40007ffe0ff */
[----:B------:R-:W-:Y:S01]  /*1440*/  ISETP.GE.AND P3, PT, R3, UR11, PT ;  /* 0x0000000b03007c0c */ /* 0x000fe2000bf66270 */
[----:B------:R-:W-:Y:S01]  /*1450*/  ULDC UR11, c[0x0][0x28c] ;  /* 0x0000a300000b7ab9 */ /* 0x000fe20000000800 */
[----:B------:R-:W-:Y:S01]  /*1460*/  ISETP.GE.AND P4, PT, R2, UR10, PT ;  /* 0x0000000a02007c0c */ /* 0x000fe2000bf86270 */
[----:B------:R-:W-:Y:S01]  /*1470*/  ULDC UR10, c[0x0][0x28c] ;  /* 0x0000a300000a7ab9 */ /* 0x000fe20000000800 */
[----:B------:R-:W-:-:S02]  /*1480*/  IADD3 R2, R0, 0x11, RZ ;  /* 0x0000001100027810 */ /* 0x000fc40007ffe0ff */
[----:B------:R-:W-:Y:S02]  /*1490*/  IADD3 R3, R0, 0x10, RZ ;  /* 0x0000001000037810 */ /* 0x000fe40007ffe0ff */
[----:B------:R-:W-:Y:S01]  /*14a0*/  ISETP.GE.AND P6, PT, R2, UR10, PT ;  /* 0x0000000a02007c0c */ /* 0x000fe2000bfc6270 */
[----:B------:R-:W-:Y:S01]  /*14b0*/  ULDC UR10, c[0x0][0x28c] ;  /* 0x0000a300000a7ab9 */ /* 0x000fe20000000800 */
[C---:B------:R-:W-:Y:S02]  /*14c0*/  IADD3 R2, R0.reuse, 0x19, RZ ;  /* 0x0000001900027810 */ /* 0x040fe40007ffe0ff */
[----:B------:R-:W-:Y:S01]  /*14d0*/  ISETP.GE.AND P5, PT, R3, UR11, PT ;  /* 0x0000000b03007c0c */ /* 0x000fe2000bfa6270 */
[----:B------:R-:W-:Y:S01]  /*14e0*/  ULDC UR11, c[0x0][0x28c] ;  /* 0x0000a300000b7ab9 */ /* 0x000fe20000000800 */
[----:B------:R-:W-:-:S04]  /*14f0*/  IADD3 R3, R0, 0x18, RZ ;  /* 0x0000001800037810 */ /* 0x000fc80007ffe0ff */
[----:B------:R-:W-:Y:S01]  /*1500*/  ISETP.GE.AND P1, PT, R3, UR11, PT ;  /* 0x0000000b03007c0c */ /* 0x000fe2000bf26270 */
[----:B------:R-:W-:Y:S01]  /*1510*/  ULDC UR11, c[0x0][0x28c] ;  /* 0x0000a300000b7ab9 */ /* 0x000fe20000000800 */
[----:B------:R-:W-:Y:S02]  /*1520*/  WARPGROUP.DEPBAR.LE gsb0, 0x0 ;  /* 0x00008000000079c5 */ /* 0x000fe40000010000 */
[----:B------:R-:W-:-:S06]  /*1530*/  WARPGROUP.ARRIVE ;  /* 0x00000000000079c5 */ /* 0x000fcc0000000000 */
[----:B------:R-:W-:Y:S03]  /*1540*/  HGMMA.64x64x16.F32 R24, gdesc[UR48], R24, gsb0 ;  /* 0x00e00000301879f0 */ /* 0x000fe60008000818 */
[----:B------:R-:W-:Y:S02]  /*1550*/  WARPGROUP.DEPBAR.LE gsb0, 0x0 ;  /* 0x00008000000079c5 */ /* 0x000fe40000010000 */
[----:B------:R-:W-:Y:S02]  /*1560*/  FSEL R25, R25, -INF , !P2 ;  /* 0xff80000019197808 */ /* 0x000fe40005000000 */
[----:B------:R-:W-:Y:S02]  /*1570*/  FSEL R27, R27, -INF , !P2 ;  /* 0xff8000001b1b7808 */ /* 0x000fe40005000000 */
[----:B------:R-:W-:Y:S01]  /*1580*/  ISETP.GE.AND P2, PT, R2, UR10, PT ;  /* 0x0000000a02007c0c */ /* 0x000fe2000bf46270 */
[----:B------:R-:W-:Y:S01]  /*1590*/  ULDC UR10, c[0x0][0x28c] ;  /* 0x0000a300000a7ab9 */ /* 0x000fe20000000800 */
[----:B------:R-:W-:-:S02]  /*15a0*/  FSEL R28, R28, -INF , !P3 ;  /* 0xff8000001c1c7808 */ /* 0x000fc40005800000 */
[----:B------:R-:W-:Y:S02]  /*15b0*/  FSEL R30, R30, -INF , !P3 ;  /* 0xff8000001e1e7808 */ /* 0x000fe40005800000 */
[C---:B------:R-:W-:Y:S01]  /*15c0*/  ISETP.GE.AND P3, PT, R0.reuse, UR10, PT ;  /* 0x0000000a00007c0c */ /* 0x040fe2000bf66270 */
[----:B------:R-:W-:Y:S01]  /*15d0*/  ULDC UR10, c[0x0][0x28c] ;  /* 0x0000a300000a7ab9 */ /* 0x000fe20000000800 */
[----:B------:R-:W-:Y:S02]  /*15e0*/  IADD3 R2, R0, 0x20, RZ ;  /* 0x0000002000027810 */ /* 0x000fe40007ffe0ff */
[----:B------:R-:W-:Y:S02]  /*15f0*/  FSEL R26, R26, -INF , !P3 ;  /* 0xff8000001a1a7808 */ /* 0x000fe40005800000 */
[----:B------:R-:W-:Y:S02]  /*1600*/  FSEL R29, R29, -INF , !P4 ;  /* 0xff8000001d1d7808 */ /* 0x000fe40006000000 */
[----:B------:R-:W-:-:S02]  /*1610*/  FSEL R31, R31, -INF , !P4 ;  /* 0xff8000001f1f7808 */ /* 0x000fc40006000000 */
[----:B------:R-:W-:Y:S01]  /*1620*/  ISETP.GE.AND P4, PT, R2, UR11, PT ;  /* 0x0000000b02007c0c */ /* 0x000fe2000bf86270 */
[----:B------:R-:W-:Y:S01]  /*1630*/  ULDC UR11, c[0x0][0x604] ;  /* 0x00018100000b7ab9 */ /* 0x000fe20000000800 */
[----:B------:R-:W-:Y:S02]  /*1640*/  IADD3 R2, R0, 0x21, RZ ;  /* 0x0000002100027810 */ /* 0x000fe40007ffe0ff */
[----:B------:R-:W-:Y:S02]  /*1650*/  FMNMX R3, R26, R27, !PT ;  /* 0x0000001b1a037209 */ /* 0x000fe40007800000 */
[----:B------:R-:W-:Y:S02]  /*1660*/  FSEL R32, R32, -INF , !P5 ;  /* 0xff80000020207808 */ /* 0x000fe40006800000 */
[----:B------:R-:W-:Y:S02]  /*1670*/  FSEL R34, R34, -INF , !P5 ;  /* 0xff80000022227808 */ /* 0x000fe40006800000 */
[----:B------:R-:W-:Y:S01]  /*1680*/  ISETP.GE.AND P5, PT, R2, UR10, PT ;  /* 0x0000000a02007c0c */ /* 0x000fe2000bfa6270 */
[----:B------:R-:W-:Y:S01]  /*1690*/  ULDC UR10, c[0x0][0x28c] ;  /* 0x0000a300000a7ab9 */ /* 0x000fe20000000800 */
[----:B------:R-:W-:-:S02]  /*16a0*/  FMNMX R2, R30, R3, !PT ;  /* 0x000000031e027209 */ /* 0x000fc40007800000 */
[----:B------:R-:W-:Y:S02]  /*16b0*/  FSEL R35, R35, -INF , !P6 ;  /* 0xff80000023237808 */ /* 0x000fe40007000000 */
[----:B------:R-:W-:Y:S02]  /*16c0*/  FMNMX R3, R31, R2, !PT ;  /* 0x000000021f037209 */ /* 0x000fe40007800000 */
[----:B------:R-:W-:Y:S02]  /*16d0*/  FSEL R33, R33, -INF , !P6 ;  /* 0xff80000021217808 */ /* 0x000fe40007000000 */
[----:B------:R-:W-:Y:S02]  /*16e0*/  FMNMX R2, R34, R3, !PT ;  /* 0x0000000322027209 */ /* 0x000fe40007800000 */
[----:B------:R-:W-:Y:S01]  /*16f0*/  ISETP.GE.AND P6, PT, R4, UR10, PT ;  /* 0x0000000a04007c0c */ /* 0x000fe2000bfc6270 */
[----:B------:R-:W-:Y:S01]  /*1700*/  ULDC UR10, c[0x0][0x28c] ;  /* 0x0000a300000a7ab9 */ /* 0x000fe20000000800 */
[----:B------:R-:W-:-:S02]  /*1710*/  IADD3 R4, R0, 0x29, RZ ;  /* 0x0000002900047810 */ /* 0x000fc40007ffe0ff */
[----:B------:R-:W-:Y:S02]  /*1720*/  FSEL R38, R38, -INF , !P1 ;  /* 0xff80000026267808 */ /* 0x000fe40004800000 */
[----:B------:R-:W-:Y:S02]  /*1730*/  FMNMX R3, R35, R2, !PT ;  /* 0x0000000223037209 */ /* 0x000fe40007800000 */
[----:B------:R-:W-:Y:S01]  /*1740*/  FSEL R36, R36, -INF , !P1 ;  /* 0xff80000024247808 */ /* 0x000fe20004800000 */
[----:B------:R-:W2:Y:S01]  /*1750*/  LDC R2, c[0x0][0x28c] ;  /* 0x0000a300ff027b82 */ /* 0x000ea20000000800 */
[----:B------:R-:W-:Y:S01]  /*1760*/  ISETP.GE.AND P1, PT, R4, UR10, PT ;  /* 0x0000000a04007c0c */ /* 0x000fe2000bf26270 */
[----:B------:R-:W-:Y:S01]  /*1770*/  ULDC UR10, c[0x0][0x28c] ;  /* 0x0000a300000a7ab9 */ /* 0x000fe20000000800 */
[----:B------:R-:W-:Y:S02]  /*1780*/  FSEL R39, R39, -INF , !P2 ;  /* 0xff80000027277808 */ /* 0x000fe40005000000 */
[----:B------:R-:W-:-:S02]  /*1790*/  FMNMX R4, R38, R3, !PT ;  /* 0x0000000326047209 */ /* 0x000fc40007800000 */
[----:B------:R-:W-:Y:S02]  /*17a0*/  FSEL R42, R42, -INF , !P4 ;  /* 0xff8000002a2a7808 */ /* 0x000fe40006000000 */
[----:B------:R-:W-:Y:S02]  /*17b0*/  FMNMX R3, R39, R4, !PT ;  /* 0x0000000427037209 */ /* 0x000fe40007800000 */
[----:B------:R-:W-:Y:S02]  /*17c0*/  FSEL R37, R37, -INF , !P2 ;  /* 0xff80000025257808 */ /* 0x000fe40005000000 */
[----:B------:R-:W-:Y:S02]  /*17d0*/  FSEL R43, R43, -INF , !P5 ;  /* 0xff8000002b2b7808 */ /* 0x000fe40006800000 */
[----:B------:R-:W-:Y:S02]  /*17e0*/  FMNMX R4, R42, R3, !PT ;  /* 0x000000032a047209 */ /* 0x000fe40007800000 */
[----:B------:R-:W-:Y:S01]  /*17f0*/  ISETP.GE.AND P2, PT, R5, UR10, PT ;  /* 0x0000000a05007c0c */ /* 0x000fe2000bf46270 */
[----:B------:R-:W-:Y:S01]  /*1800*/  ULDC UR10, c[0x0][0x28c] ;  /* 0x0000a300000a7ab9 */ /* 0x000fe20000000800 */
[----:B------:R-:W-:-:S02]  /*1810*/  IADD3 R5, R0, 0x31, RZ ;  /* 0x0000003100057810 */ /* 0x000fc40007ffe0ff */
[----:B------:R-:W-:Y:S02]  /*1820*/  FSEL R46, R46, -INF , !P6 ;  /* 0xff8000002e2e7808 */ /* 0x000fe40007000000 */
[----:B------:R-:W-:Y:S02]  /*1830*/  FMNMX R3, R43, R4, !PT ;  /* 0x000000042b037209 */ /* 0x000fe40007800000 */
[----:B------:R-:W-:Y:S02]  /*1840*/  FSEL R40, R40, -INF , !P4 ;  /* 0xff80000028287808 */ /* 0x000fe40006000000 */
[----:B------:R-:W-:Y:S01]  /*1850*/  ISETP.GE.AND P4, PT, R5, UR10, PT ;  /* 0x0000000a05007c0c */ /* 0x000fe2000bf86270 */
[----:B------:R-:W-:Y:S01]  /*1860*/  ULDC UR10, c[0x0][0x28c] ;  /* 0x0000a300000a7ab9 */ /* 0x000fe20000000800 */
[----:B------:R-:W-:Y:S02]  /*1870*/  IADD3 R5, R0, 0x38, RZ ;  /* 0x0000003800057810 */ /* 0x000fe40007ffe0ff */
[----:B------:R-:W-:-:S02]  /*1880*/  FSEL R47, R47, -INF , !P1 ;  /* 0xff8000002f2f7808 */ /* 0x000fc40004800000 */
[----:B------:R-:W-:Y:S02]  /*1890*/  FMNMX R4, R46, R3, !PT ;  /* 0x000000032e047209 */ /* 0x000fe40007800000 */
[----:B------:R-:W-:Y:S02]  /*18a0*/  FSEL R41, R41, -INF , !P5 ;  /* 0xff80000029297808 */ /* 0x000fe40006800000 */
[----:B------:R-:W-:Y:S01]  /*18b0*/  ISETP.GE.AND P5, PT, R5, UR10, PT ;  /* 0x0000000a05007c0c */ /* 0x000fe2000bfa6270 */
[----:B------:R-:W-:Y:S01]  /*18c0*/  ULDC UR10, c[0x0][0x604] ;  /* 0x00018100000a7ab9 */ /* 0x000fe20000000800 */
[----:B------:R-:W-:Y:S02]  /*18d0*/  FSEL R50, R50, -INF , !P2 ;  /* 0xff80000032327808 */ /* 0x000fe40005000000 */
[----:B------:R-:W-:Y:S02]  /*18e0*/  FMNMX R5, R47, R4, !PT ;  /* 0x000000042f057209 */ /* 0x000fe40007800000 */
[----:B------:R-:W-:-:S02]  /*18f0*/  IADD3 R3, R0, 0x39, RZ ;  /* 0x0000003900037810 */ /* 0x000fc40007ffe0ff */
[----:B------:R-:W-:Y:S02]  /*1900*/  FSEL R51, R51, -INF , !P4 ;  /* 0xff80000033337808 */ /* 0x000fe40006000000 */
[----:B------:R-:W-:Y:S02]  /*1910*/  FMNMX R4, R50, R5, !PT ;  /* 0x0000000532047209 */ /* 0x000fe40007800000 */
[----:B------:R-:W-:Y:S02]  /*1920*/  FSEL R24, R24, -INF , !P3 ;  /* 0xff80000018187808 */ /* 0x000fe40005800000 */
[----:B--2---:R-:W-:Y:S02]  /*1930*/  ISETP.GE.AND P3, PT, R3, R2, PT ;  /* 0x000000020300720c */ /* 0x004fe40003f66270 */
[----:B------:R-:W-:Y:S02]  /*1940*/  FSEL R54, R54, -INF , !P5 ;  /* 0xff80000036367808 */ /* 0x000fe40006800000 */
[----:B------:R-:W-:-:S02]  /*1950*/  FMNMX R5, R51, R4, !PT ;  /* 0x0000000433057209 */ /* 0x000fc40007800000 */
[----:B------:R-:W-:Y:S02]  /*1960*/  FMNMX R3, R24, R25, !PT ;  /* 0x0000001918037209 */ /* 0x000fe40007800000 */
[----:B------:R-:W-:Y:S02]  /*1970*/  FSEL R55, R55, -INF , !P3 ;  /* 0xff80000037377808 */ /* 0x000fe40005800000 */
[----:B------:R-:W-:Y:S02]  /*1980*/  FMNMX R6, R54, R5, !PT ;  /* 0x0000000536067209 */ /* 0x000fe40007800000 */
[----:B------:R-:W-:Y:S02]  /*1990*/  FMNMX R4, R28, R3, !PT ;  /* 0x000000031c047209 */ /* 0x000fe40007800000 */
[----:B------:R-:W-:Y:S02]  /*19a0*/  FMNMX R6, R55, R6, !PT ;  /* 0x0000000637067209 */ /* 0x000fe40007800000 */
[----:B------:R-:W-:-:S02]  /*19b0*/  FMNMX R3, R29, R4, !PT ;  /* 0x000000041d037209 */ /* 0x000fc40007800000 */
[----:B------:R-:W-:Y:S01]  /*19c0*/  FSEL R44, R44, -INF , !P6 ;  /* 0xff8000002c2c7808 */ /* 0x000fe20007000000 */
[----:B------:R-:W2:Y:S01]  /*19d0*/  SHFL.BFLY PT, R5, R6, 0x1, 0x1f ;  /* 0x0c201f0006057f89 */ /* 0x000ea200000e0000 */
[----:B------:R-:W-:Y:S02]  /*19e0*/  FMNMX R4, R32, R3, !PT ;  /* 0x0000000320047209 */ /* 0x000fe40007800000 */
[----:B------:R-:W-:Y:S02]  /*19f0*/  FSEL R45, R45, -INF , !P1 ;  /* 0xff8000002d2d7808 */ /* 0x000fe40004800000 */
[----:B------:R-:W-:Y:S02]  /*1a00*/  FMNMX R3, R33, R4, !PT ;  /* 0x0000000421037209 */ /* 0x000fe40007800000 */
[----:B------:R-:W-:Y:S02]  /*1a10*/  FSEL R48, R48, -INF , !P2 ;  /* 0xff80000030307808 */ /* 0x000fe40005000000 */
[----:B------:R-:W-:-:S02]  /*1a20*/  FMNMX R4, R36, R3, !PT ;  /* 0x0000000324047209 */ /* 0x000fc40007800000 */
[----:B------:R-:W-:Y:S02]  /*1a30*/  FSEL R49, R49, -INF , !P4 ;  /* 0xff80000031317808 */ /* 0x000fe40006000000 */
[----:B------:R-:W-:Y:S02]  /*1a40*/  FMNMX R3, R37, R4, !PT ;  /* 0x0000000425037209 */ /* 0x000fe40007800000 */
[----:B------:R-:W-:Y:S02]  /*1a50*/  FSEL R52, R52, -INF , !P5 ;  /* 0xff80000034347808 */ /* 0x000fe40006800000 */
[----:B------:R-:W-:Y:S02]  /*1a60*/  FMNMX R4, R40, R3, !PT ;  /* 0x0000000328047209 */ /* 0x000fe40007800000 */
[----:B------:R-:W-:Y:S02]  /*1a70*/  FSEL R53, R53, -INF , !P3 ;  /* 0xff80000035357808 */ /* 0x000fe40005800000 */
[----:B------:R-:W-:-:S02]  /*1a80*/  FMNMX R3, R41, R4, !PT ;  /* 0x0000000429037209 */ /* 0x000fc40007800000 */
[----:B--2---:R-:W-:Y:S02]  /*1a90*/  FMNMX R8, R6, R5, !PT ;  /* 0x0000000506087209 */ /* 0x004fe40007800000 */
[----:B------:R-:W-:-:S03]  /*1aa0*/  FMNMX R4, R44, R3, !PT ;  /* 0x000000032c047209 */ /* 0x000fc60007800000 */
[----:B------:R-:W2:Y:S01]  /*1ab0*/  SHFL.BFLY PT, R9, R8, 0x2, 0x1f ;  /* 0x0c401f0008097f89 */ /* 0x000ea200000e0000 */
[----:B------:R-:W-:-:S04]  /*1ac0*/  FMNMX R3, R45, R4, !PT ;  /* 0x000000042d037209 */ /* 0x000fc80007800000 */
[----:B------:R-:W-:-:S04]  /*1ad0*/  FMNMX R4, R48, R3, !PT ;  /* 0x0000000330047209 */ /* 0x000fc80007800000 */
[----:B------:R-:W-:-:S04]  /*1ae0*/  FMNMX R3, R49, R4, !PT ;  /* 0x0000000431037209 */ /* 0x000fc80007800000 */
[----:B------:R-:W-:-:S04]  /*1af0*/  FMNMX R4, R52, R3, !PT ;  /* 0x0000000334047209 */ /* 0x000fc80007800000 */
[----:B------:R-:W-:-:S05]  /*1b00*/  FMNMX R4, R53, R4, !PT ;  /* 0x0000000435047209 */ /* 0x000fca0007800000 */
[----:B------:R-:W3:Y:S01]  /*1b10*/  SHFL.BFLY PT, R5, R4, 0x1, 0x1f ;  /* 0x0c201f0004057f89 */ /* 0x000ee200000e0000 */
[----:B--2---:R-:W-:-:S04]  /*1b20*/  FMNMX R3, R8, R9, !PT ;  /* 0x0000000908037209 */ /* 0x004fc80007800000 */
[----:B------:R-:W-:-:S04]  /*1b30*/  FSETP.NEU.AND P1, PT, R3, -INF , PT ;  /* 0xff8000000300780b */ /* 0x000fc80003f2d000 */
[----:B------:R-:W-:-:S05]  /*1b40*/  FSEL R6, R3, RZ, P1 ;  /* 0x000000ff03067208 */ /* 0x000fca0000800000 */
[----:B------:R-:W-:Y:S01]  /*1b50*/  FMUL R6, R6, UR10 ;  /* 0x0000000a06067c20 */ /* 0x000fe20008400000 */
[----:B------:R-:W-:-:S03]  /*1b60*/  ULDC UR10, c[0x0][0x604] ;  /* 0x00018100000a7ab9 */ /* 0x000fc60000000800 */
[--C-:B------:R-:W-:Y:S01]  /*1b70*/  FFMA R26, R26, UR10, -R6.reuse ;  /* 0x0000000a1a1a7c23 */ /* 0x100fe20008000806 */
[----:B------:R-:W-:Y:S02]  /*1b80*/  ULDC UR10, c[0x0][0x604] ;  /* 0x00018100000a7ab9 */ /* 0x000fe40000000800 */
[--C-:B------:R-:W-:Y:S01]  /*1b90*/  FFMA R27, R27, UR10, -R6.reuse ;  /* 0x0000000a1b1b7c23 */ /* 0x100fe20008000806 */
[----:B------:R-:W-:Y:S01]  /*1ba0*/  ULDC UR10, c[0x0][0x604] ;  /* 0x00018100000a7ab9 */ /* 0x000fe20000000800 */
[----:B---3--:R-:W-:Y:S01]  /*1bb0*/  FMNMX R5, R4, R5, !PT ;  /* 0x0000000504057209 */ /* 0x008fe20007800000 */
[--C-:B------:R-:W-:Y:S01]  /*1bc0*/  FFMA R30, R30, UR10, -R6.reuse ;  /* 0x0000000a1e1e7c23 */ /* 0x100fe20008000806 */
[----:B------:R-:W-:Y:S01]  /*1bd0*/  FSETP.GEU.AND P6, PT, R26, -126, PT ;  /* 0xc2fc00001a00780b */ /* 0x000fe20003fce000 */
[----:B------:R-:W-:Y:S01]  /*1be0*/  ULDC UR10, c[0x0][0x604] ;  /* 0x00018100000a7ab9 */ /* 0x000fe20000000800 */
[----:B------:R-:W-:Y:S01]  /*1bf0*/  FSETP.GEU.AND P5, PT, R27, -126, PT ;  /* 0xc2fc00001b00780b */ /* 0x000fe20003fae000 */
[----:B------:R-:W2:Y:S01]  /*1c00*/  SHFL.BFLY PT, R4, R5, 0x2, 0x1f ;  /* 0x0c401f0005047f89 */ /* 0x000ea200000e0000 */
[----:B------:R-:W-:Y:S01]  /*1c10*/  FSETP.GEU.AND P3, PT, R30, -126, PT ;  /* 0xc2fc00001e00780b */ /* 0x000fe20003f6e000 */
[----:B------:R-:W-:Y:S01]  /*1c20*/  FFMA R31, R31, UR10, -R6 ;  /* 0x0000000a1f1f7c23 */ /* 0x000fe20008000806 */
[----:B------:R-:W-:-:S02]  /*1c30*/  ULDC UR10, c[0x0][0x604] ;  /* 0x00018100000a7ab9 */ /* 0x000fc40000000800 */
[--C-:B------:R-:W-:Y:S01]  /*1c40*/  FFMA R34, R34, UR10, -R6.reuse ;  /* 0x0000000a22227c23 */ /* 0x100fe20008000806 */
[----:B------:R-:W-:Y:S01]  /*1c50*/  ULDC UR10, c[0x0][0x604] ;  /* 0x00018100000a7ab9 */ /* 0x000fe20000000800 */
[----:B------:R-:W-:Y:S01]  /*1c60*/  FSETP.GEU.AND P2, PT, R31, -126, PT ;  /* 0xc2fc00001f00780b */ /* 0x000fe20003f4e000 */
[--C-:B------:R-:W-:Y:S01]  /*1c70*/  FFMA R35, R35, UR10, -R6.reuse ;  /* 0x0000000a23237c23 */ /* 0x100fe20008000806 */
[----:B------:R-:W-:Y:S01]  /*1c80*/  ULDC UR10, c[0x0][0x604] ;  /* 0x00018100000a7ab9 */ /* 0x000fe20000000800 */
[----:B------:R-:W-:Y:S01]  /*1c90*/  @!P6 FMUL R26, R26, 0.5 ;  /* 0x3f0000001a1ae820 */ /* 0x000fe20000400000 */
[--C-:B------:R-:W-:Y:S01]  /*1ca0*/  FFMA R38, R38, UR10, -R6.reuse ;  /* 0x0000000a26267c23 */ /* 0x100fe20008000806 */
[----:B------:R-:W-:Y:S01]  /*1cb0*/  @!P5 FMUL R27, R27, 0.5 ;  /* 0x3f0000001b1bd820 */ /* 0x000fe20000400000 */
[----:B------:R-:W-:Y:S01]  /*1cc0*/  ULDC UR10, c[0x0][0x604] ;  /* 0x00018100000a7ab9 */ /* 0x000fe20000000800 */
[----:B------:R-:W3:Y:S01]  /*1cd0*/  MUFU.EX2 R12, R26 ;  /* 0x0000001a000c7308 */ /* 0x000ee20000000800 */
[----:B------:R-:W-:Y:S01]  /*1ce0*/  @!P3 FMUL R30, R30, 0.5 ;  /* 0x3f0000001e1eb820 */ /* 0x000fe20000400000 */
[--C-:B------:R-:W-:Y:S01]  /*1cf0*/  FFMA R39, R39, UR10, -R6.reuse ;  /* 0x0000000a27277c23 */ /* 0x100fe20008000806 */
[----:B------:R-:W-:Y:S01]  /*1d00*/  ULDC UR10, c[0x0][0x604] ;  /* 0x00018100000a7ab9 */ /* 0x000fe20000000800 */
[----:B------:R-:W-:Y:S01]  /*1d10*/  FSETP.GEU.AND P1, PT, R34, -126, PT ;  /* 0xc2fc00002200780b */ /* 0x000fe20003f2e000 */
[--C-:B------:R-:W-:Y:S01]  /*1d20*/  FFMA R42, R42, UR10, -R6.reuse ;  /* 0x0000000a2a2a7c23 */ /* 0x100fe20008000806 */
[----:B------:R-:W-:Y:S01]  /*1d30*/  @!P2 FMUL R31, R31, 0.5 ;  /* 0x3f0000001f1fa820 */ /* 0x000fe20000400000 */
[----:B------:R-:W-:Y:S01]  /*1d40*/  ULDC UR10, c[0x0][0x604] ;  /* 0x00018100000a7ab9 */ /* 0x000fe20000000800 */
[----:B------:R-:W4:Y:S01]  /*1d50*/  MUFU.EX2 R27, R27 ;  /* 0x0000001b001b7308 */ /* 0x000f220000000800 */
[----:B------:R-:W-:Y:S01]  /*1d60*/  FFMA R43, R43, UR10, -R6 ;  /* 0x0000000a2b2b7c23 */ /* 0x000fe20008000806 */
[----:B--2---:R-:W-:Y:S01]  /*1d70*/  FMNMX R4, R5, R4, !PT ;  /* 0x0000000405047209 */ /* 0x004fe20007800000 */
[----:B------:R-:W-:-:S02]  /*1d80*/  ULDC UR10, c[0x0][0x604] ;  /* 0x00018100000a7ab9 */ /* 0x000fc40000000800 */
[--C-:B------:R-:W-:Y:S01]  /*1d90*/  FFMA R46, R46, UR10, -R6.reuse ;  /* 0x0000000a2e2e7c23 */ /* 0x100fe20008000806 */
[----:B------:R-:W-:Y:S01]  /*1da0*/  FSETP.NEU.AND P4, PT, R4, -INF , PT ;  /* 0xff8000000400780b */ /* 0x000fe20003f8d000 */
[----:B------:R-:W-:Y:S01]  /*1db0*/  ULDC UR10, c[0x0][0x604] ;  /* 0x00018100000a7ab9 */ /* 0x000fe20000000800 */
[----:B------:R-:W2:Y:S01]  /*1dc0*/  MUFU.EX2 R14, R30 ;  /* 0x0000001e000e7308 */ /* 0x000ea20000000800 */
[----:B---3--:R-:W-:Y:S01]  /*1dd0*/  @!P6 FMUL R12, R12, R12 ;  /* 0x0000000c0c0ce220 */ /* 0x008fe20000400000 */
[----:B------:R-:W-:Y:S01]  /*1de0*/  FSEL R5, R4, RZ, P4 ;  /* 0x000000ff04057208 */ /* 0x000fe20002000000 */
[----:B------:R-:W-:Y:S01]  /*1df0*/  @!P1 FMUL R34, R34, 0.5 ;  /* 0x3f00000022229820 */ /* 0x000fe20000400000 */
[----:B------:R-:W-:Y:S01]  /*1e00*/  FSETP.GEU.AND P4, PT, R35, -126, PT ;  /* 0xc2fc00002300780b */ /* 0x000fe20003f8e000 */
[--C-:B------:R-:W-:Y:S01]  /*1e10*/  FFMA R8, R47, UR10, -R6.reuse ;  /* 0x0000000a2f087c23 */ /* 0x100fe20008000806 */
[----:B------:R-:W-:Y:S01]  /*1e20*/  FSETP.GEU.AND P6, PT, R38, -126, PT ;  /* 0xc2fc00002600780b */ /* 0x000fe20003fce000 */
[----:B------:R-:W-:Y:S01]  /*1e30*/  ULDC UR10, c[0x0][0x604] ;  /* 0x00018100000a7ab9 */ /* 0x000fe20000000800 */
[----:B------:R-:W3:Y:S01]  /*1e40*/  MUFU.EX2 R31, R31 ;  /* 0x0000001f001f7308 */ /* 0x000ee20000000800 */
[----:B----4-:R-:W-:Y:S01]  /*1e50*/  @!P5 FMUL R27, R27, R27 ;  /* 0x0000001b1b1bd220 */ /* 0x010fe20000400000 */
[----:B------:R-:W-:Y:S01]  /*1e60*/  FSETP.GEU.AND P5, PT, R39, -126, PT ;  /* 0xc2fc00002700780b */ /* 0x000fe20003fae000 */
[----:B------:R-:W-:Y:S01]  /*1e70*/  FFMA R50, R50, UR10, -R6 ;  /* 0x0000000a32327c23 */ /* 0x000fe20008000806 */
[----:B------:R-:W-:-:S02]  /*1e80*/  ULDC UR10, c[0x0][0x604] ;  /* 0x00018100000a7ab9 */ /* 0x000fc40000000800 */
[--C-:B------:R-:W-:Y:S01]  /*1e90*/  FFMA R51, R51, UR10, -R6.reuse ;  /* 0x0000000a33337c23 */ /* 0x100fe20008000806 */
[----:B------:R-:W-:Y:S01]  /*1ea0*/  ULDC UR10, c[0x0][0x604] ;  /* 0x00018100000a7ab9 */ /* 0x000fe20000000800 */
[----:B------:R-:W4:Y:S01]  /*1eb0*/  MUFU.EX2 R16, R34 ;  /* 0x0000002200107308 */ /* 0x000f220000000800 */
[----:B--2---:R-:W-:Y:S01]  /*1ec0*/  @!P3 FMUL R14, R14, R14 ;  /* 0x0000000e0e0eb220 */ /* 0x004fe20000400000 */
[----:B------:R-:W-:Y:S01]  /*1ed0*/  FSETP.GEU.AND P3, PT, R42, -126, PT ;  /* 0xc2fc00002a00780b */ /* 0x000fe20003f6e000 */
[----:B------:R-:W-:Y:S01]  /*1ee0*/  @!P4 FMUL R35, R35, 0.5 ;  /* 0x3f0000002323c820 */ /* 0x000fe20000400000 */
[----:B------:R-:W-:Y:S01]  /*1ef0*/  @!P6 FMUL R38, R38, 0.5 ;  /* 0x3f0000002626e820 */ /* 0x000fe20000400000 */
[--C-:B------:R-:W-:Y:S01]  /*1f00*/  FFMA R54, R54, UR10, -R6.reuse ;  /* 0x0000000a36367c23 */ /* 0x100fe20008000806 */
[----:B------:R-:W-:Y:S01]  /*1f10*/  ULDC UR10, c[0x0][0x604] ;  /* 0x00018100000a7ab9 */ /* 0x000fe20000000800 */
[----:B------:R-:W-:Y:S01]  /*1f20*/  @!P5 FMUL R39, R39, 0.5 ;  /* 0x3f0000002727d820 */ /* 0x000fe20000400000 */
[----:B------:R-:W-:Y:S01]  /*1f30*/  FFMA R6, R55, UR10, -R6 ;  /* 0x0000000a37067c23 */ /* 0x000fe20008000806 */
[----:B------:R-:W2:Y:S01]  /*1f40*/  MUFU.EX2 R35, R35 ;  /* 0x0000002300237308 */ /* 0x000ea20000000800 */
[----:B---3--:R-:W-:Y:S01]  /*1f50*/  @!P2 FMUL R31, R31, R31 ;  /* 0x0000001f1f1fa220 */ /* 0x008fe20000400000 */
[----:B------:R-:W-:Y:S01]  /*1f60*/  FSETP.GEU.AND P2, PT, R43, -126, PT ;  /* 0xc2fc00002b00780b */ /* 0x000fe20003f4e000 */
[----:B------:R-:W-:-:S02]  /*1f70*/  ULDC UR10, c[0x0][0x604] ;  /* 0x00018100000a7ab9 */ /* 0x000fc40000000800 */
[----:B------:R-:W-:Y:S01]  /*1f80*/  FMUL R5, R5, UR10 ;  /* 0x0000000a05057c20 */ /* 0x000fe20008400000 */
[----:B------:R-:W-:Y:S01]  /*1f90*/  @!P3 FMUL R42, R42, 0.5 ;  /* 0x3f0000002a2ab820 */ /* 0x000fe20000400000 */
[----:B------:R-:W-:Y:S01]  /*1fa0*/  ULDC UR10, c[0x0][0x604] ;  /* 0x00018100000a7ab9 */ /* 0x000fe20000000800 */
[----:B------:R-:W3:Y:S01]  /*1fb0*/  MUFU.EX2 R38, R38 ;  /* 0x0000002600267308 */ /* 0x000ee20000000800 */
[----:B----4-:R-:W-:Y:S01]  /*1fc0*/  @!P1 FMUL R16, R16, R16 ;  /* 0x0000001010109220 */ /* 0x010fe20000400000 */
[----:B------:R-:W-:Y:S01]  /*1fd0*/  FSETP.GEU.AND P1, PT, R46, -126, PT ;  /* 0xc2fc00002e00780b */ /* 0x000fe20003f2e000 */
[--C-:B------:R-:W-:Y:S01]  /*1fe0*/  FFMA R24, R24, UR10, -R5.reuse ;  /* 0x0000000a18187c23 */ /* 0x100fe20008000805 */
[----:B------:R-:W-:Y:S01]  /*1ff0*/  ULDC UR10, c[0x0][0x604] ;  /* 0x00018100000a7ab9 */ /* 0x000fe20000000800 */
[--C-:B------:R-:W-:Y:S01]  /*2000*/  FFMA R52, R52, UR11, -R5.reuse ;  /* 0x0000000b34347c23 */ /* 0x100fe20008000805 */
[----:B------:R-:W-:Y:S01]  /*2010*/  FFMA R25, R25, UR10, -R5 ;  /* 0x0000000a19197c23 */ /* 0x000fe20008000805 */
[----:B------:R-:W-:Y:S01]  /*2020*/  @!P2 FMUL R43, R43, 0.5 ;  /* 0x3f0000002b2ba820 */ /* 0x000fe20000400000 */
[----:B------:R-:W4:Y:S01]  /*2030*/  MUFU.EX2 R39, R39 ;  /* 0x0000002700277308 */ /* 0x000f220000000800 */
[----:B--2---:R-:W-:Y:S01]  /*2040*/  @!P4 FMUL R35, R35, R35 ;  /* 0x000000232323c220 */ /* 0x004fe20000400000 */
[----:B------:R-:W-:Y:S01]  /*2050*/  FSETP.GEU.AND P4, PT, R8, -126, PT ;  /* 0xc2fc00000800780b */ /* 0x000fe20003f8e000 */
[----:B------:R-:W-:-:S02]  /*2060*/  ULDC UR10, c[0x0][0x604] ;  /* 0x00018100000a7ab9 */ /* 0x000fc40000000800 */
[--C-:B------:R-:W-:Y:S01]  /*2070*/  FFMA R28, R28, UR10, -R5.reuse ;  /* 0x0000000a1c1c7c23 */ /* 0x100fe20008000805 */
[----:B------:R-:W-:Y:S01]  /*2080*/  ULDC UR10, c[0x0][0x604] ;  /* 0x00018100000a7ab9 */ /* 0x000fe20000000800 */
[----:B------:R-:W-:Y:S01]  /*2090*/  @!P1 FMUL R46, R46, 0.5 ;  /* 0x3f0000002e2e9820 */ /* 0x000fe20000400000 */
[----:B------:R-:W2:Y:S01]  /*20a0*/  MUFU.EX2 R23, R42 ;  /* 0x0000002a00177308 */ /* 0x000ea20000000800 */
[----:B---3--:R-:W-:Y:S01]  /*20b0*/  @!P6 FMUL R38, R38, R38 ;  /* 0x000000262626e220 */ /* 0x008fe20000400000 */
[----:B------:R-:W-:Y:S01]  /*20c0*/  FSETP.GEU.AND P6, PT, R50, -126, PT ;  /* 0xc2fc00003200780b */ /* 0x000fe20003fce000 */
[--C-:B------:R-:W-:Y:S01]  /*20d0*/  FFMA R29, R29, UR10, -R5.reuse ;  /* 0x0000000a1d1d7c23 */ /* 0x100fe20008000805 */
[----:B------:R-:W-:Y:S02]  /*20e0*/  ULDC UR10, c[0x0][0x604] ;  /* 0x00018100000a7ab9 */ /* 0x000fe40000000800 */
[----:B------:R-:W-:Y:S01]  /*20f0*/  FFMA R32, R32, UR10, -R5 ;  /* 0x0000000a20207c23 */ /* 0x000fe20008000805 */
[----:B------:R-:W-:Y:S01]  /*2100*/  @!P4 FMUL R8, R8, 0.5 ;  /* 0x3f0000000808c820 */ /* 0x000fe20000400000 */
[----:B------:R-:W3:Y:S01]  /*2110*/  MUFU.EX2 R18, R43 ;  /* 0x0000002b00127308 */ /* 0x000ee20000000800 */
[----:B----4-:R-:W-:Y:S01]  /*2120*/  @!P5 FMUL R39, R39, R39 ;  /* 0x000000272727d220 */ /* 0x010fe20000400000 */
[----:B------:R-:W-:Y:S01]  /*2130*/  FSETP.GEU.AND P5, PT, R51, -126, PT ;  /* 0xc2fc00003300780b */ /* 0x000fe20003fae000 */
[----:B------:R-:W-:-:S02]  /*2140*/  ULDC UR10, c[0x0][0x604] ;  /* 0x00018100000a7ab9 */ /* 0x000fc40000000800 */
[--C-:B------:R-:W-:Y:S01]  /*2150*/  FFMA R33, R33, UR10, -R5.reuse ;  /* 0x0000000a21217c23 */ /* 0x100fe20008000805 */
[----:B------:R-:W-:Y:S01]  /*2160*/  ULDC UR10, c[0x0][0x604] ;  /* 0x00018100000a7ab9 */ /* 0x000fe20000000800 */
[----:B------:R-:W-:Y:S01]  /*2170*/  @!P6 FMUL R50, R50, 0.5 ;  /* 0x3f0000003232e820 */ /* 0x000fe20000400000 */
[----:B------:R-:W4:Y:S01]  /*2180*/  MUFU.EX2 R47, R46 ;  /* 0x0000002e002f7308 */ /* 0x000f220000000800 */
[----:B--2---:R-:W-:Y:S01]  /*2190*/  @!P3 FMUL R23, R23, R23 ;  /* 0x000000171717b220 */ /* 0x004fe20000400000 */
[----:B------:R-:W-:Y:S01]  /*21a0*/  FSETP.GEU.AND P3, PT, R54, -126, PT ;  /* 0xc2fc00003600780b */ /* 0x000fe20003f6e000 */
[--C-:B------:R-:W-:Y:S01]  /*21b0*/  FFMA R36, R36, UR10, -R5.reuse ;  /* 0x0000000a24247c23 */ /* 0x100fe20008000805 */
[----:B------:R-:W-:Y:S02]  /*21c0*/  ULDC UR10, c[0x0][0x604] ;  /* 0x00018100000a7ab9 */ /* 0x000fe40000000800 */
[----:B------:R-:W-:Y:S01]  /*21d0*/  FFMA R37, R37, UR10, -R5 ;  /* 0x0000000a25257c23 */ /* 0x000fe20008000805 */
[----:B------:R-:W-:Y:S01]  /*21e0*/  @!P5 FMUL R51, R51, 0.5 ;  /* 0x3f0000003333d820 */ /* 0x000fe20000400000 */
[----:B------:R-:W2:Y:S01]  /*21f0*/  MUFU.EX2 R20, R8 ;  /* 0x0000000800147308 */ /* 0x000ea20000000800 */
[----:B---3--:R-:W-:Y:S01]  /*2200*/  @!P2 FMUL R18, R18, R18 ;  /* 0x000000121212a220 */ /* 0x008fe20000400000 */
[----:B------:R-:W-:Y:S01]  /*2210*/  FSETP.GEU.AND P2, PT, R6, -126, PT ;  /* 0xc2fc00000600780b */ /* 0x000fe20003f4e000 */
[----:B------:R-:W-:-:S02]  /*2220*/  ULDC UR10, c[0x0][0x604] ;  /* 0x00018100000a7ab9 */ /* 0x000fc40000000800 */
[--C-:B------:R-:W-:Y:S01]  /*2230*/  FFMA R40, R40, UR10, -R5.reuse ;  /* 0x0000000a28287c23 */ /* 0x100fe20008000805 */
[----:B------:R-:W-:Y:S01]  /*2240*/  ULDC UR10, c[0x0][0x604] ;  /* 0x00018100000a7ab9 */ /* 0x000fe20000000800 */
[----:B------:R-:W-:Y:S01]  /*2250*/  @!P3 FMUL R54, R54, 0.5 ;  /* 0x3f0000003636b820 */ /* 0x000fe20000400000 */
[----:B------:R-:W3:Y:S01]  /*2260*/  MUFU.EX2 R43, R50 ;  /* 0x00000032002b7308 */ /* 0x000ee20000000800 */
[----:B----4-:R-:W-:Y:S01]  /*2270*/  @!P1 FMUL R47, R47, R47 ;  /* 0x0000002f2f2f9220 */ /* 0x010fe20000400000 */
[----:B------:R-:W-:Y:S01]  /*2280*/  FSETP.GEU.AND P1, PT, R24, -126, PT ;  /* 0xc2fc00001800780b */ /* 0x000fe20003f2e000 */
[--C-:B------:R-:W-:Y:S01]  /*2290*/  FFMA R41, R41, UR10, -R5.reuse ;  /* 0x0000000a29297c23 */ /* 0x100fe20008000805 */
[----:B------:R-:W-:Y:S02]  /*22a0*/  ULDC UR10, c[0x0][0x604] ;  /* 0x00018100000a7ab9 */ /* 0x000fe40000000800 */
        /* <DEDUP_REMOVED lines=16> */
[----:B------:R3:W5:Y:S01]  /*23b0*/  MUFU.EX2 R42, R6 ;  /* 0x00000006002a7308 */ /* 0x0007620000000800 */
[----:B----4-:R-:W-:Y:S01]  /*23c0*/  @!P5 FMUL R22, R22, R22 ;  /* 0x000000161616d220 */ /* 0x010fe20000400000 */
[----:B------:R-:W-:Y:S01]  /*23d0*/  FSETP.GEU.AND P5, PT, R29, -126, PT ;  /* 0xc2fc00001d00780b */ /* 0x000fe20003fae000 */
[----:B------:R-:W-:-:S02]  /*23e0*/  ULDC UR10, c[0x0][0x604] ;  /* 0x00018100000a7ab9 */ /* 0x000fc40000000800 */
[----:B------:R-:W-:Y:S01]  /*23f0*/  FFMA R5, R53, UR10, -R5 ;  /* 0x0000000a35057c23 */ /* 0x000fe20008000805 */
[----:B------:R-:W-:Y:S01]  /*2400*/  F2FP.F16.F32.PACK_AB R53, R22, R43 ;  /* 0x0000002b1635723e */ /* 0x000fe200000000ff */
[----:B------:R-:W-:Y:S01]  /*2410*/  @!P6 FMUL R28, R28, 0.5 ;  /* 0x3f0000001c1ce820 */ /* 0x000fe20000400000 */
[----:B------:R4:W1:Y:S01]  /*2420*/  MUFU.EX2 R9, R25 ;  /* 0x0000001900097308 */ /* 0x0008620000000800 */
[----:B--2---:R-:W-:Y:S01]  /*2430*/  @!P3 FMUL R55, R55, R55 ;  /* 0x000000373737b220 */ /* 0x004fe20000400000 */
[----:B------:R-:W-:Y:S01]  /*2440*/  FSETP.GEU.AND P3, PT, R32, -126, PT ;  /* 0xc2fc00002000780b */ /* 0x000fe20003f6e000 */
[----:B---3--:R-:W-:-:S04]  /*2450*/  FADD R6, R12, R23 ;  /* 0x000000170c067221 */ /* 0x008fc80000000000 */
[----:B------:R-:W-:Y:S01]  /*2460*/  @!P5 FMUL R29, R29, 0.5 ;  /* 0x3f0000001d1dd820 */ /* 0x000fe20000400000 */
[----:B------:R-:W2:Y:S01]  /*2470*/  MUFU.EX2 R26, R28 ;  /* 0x0000001c001a7308 */ /* 0x000ea20000000800 */
[----:B-----5:R-:W-:Y:S01]  /*2480*/  @!P2 FMUL R42, R42, R42 ;  /* 0x0000002a2a2aa220 */ /* 0x020fe20000400000 */
[----:B------:R-:W-:Y:S01]  /*2490*/  FSETP.GEU.AND P2, PT, R33, -126, PT ;  /* 0xc2fc00002100780b */ /* 0x000fe20003f4e000 */
[----:B----4-:R-:W-:-:S04]  /*24a0*/  FADD R25, R16, R43 ;  /* 0x0000002b10197221 */ /* 0x010fc80000000000 */
[----:B------:R-:W-:Y:S01]  /*24b0*/  @!P3 FMUL R32, R32, 0.5 ;  /* 0x3f0000002020b820 */ /* 0x000fe20000400000 */
[----:B------:R-:W3:Y:S01]  /*24c0*/  MUFU.EX2 R24, R24 ;  /* 0x0000001800187308 */ /* 0x000ee20000000800 */
[----:B-1----:R-:W-:Y:S01]  /*24d0*/  @!P4 FMUL R9, R9, R9 ;  /* 0x000000090909c220 */ /* 0x002fe20000400000 */
[----:B------:R-:W-:Y:S01]  /*24e0*/  FSETP.GEU.AND P4, PT, R37, -126, PT ;  /* 0xc2fc00002500780b */ /* 0x000fe20003f8e000 */
[----:B------:R-:W-:-:S04]  /*24f0*/  FADD R46, R6, R25 ;  /* 0x00000019062e7221 */ /* 0x000fc80000000000 */
[----:B------:R-:W-:Y:S01]  /*2500*/  @!P2 FMUL R33, R33, 0.5 ;  /* 0x3f0000002121a820 */ /* 0x000fe20000400000 */
[----:B------:R1:W4:Y:S01]  /*2510*/  MUFU.EX2 R11, R29 ;  /* 0x0000001d000b7308 */ /* 0x0003220000000800 */
[----:B--2---:R-:W-:Y:S01]  /*2520*/  @!P6 FMUL R26, R26, R26 ;  /* 0x0000001a1a1ae220 */ /* 0x004fe20000400000 */
[----:B------:R-:W-:-:S05]  /*2530*/  FSETP.GEU.AND P6, PT, R40, -126, PT ;  /* 0xc2fc00002800780b */ /* 0x000fca0003fce000 */
[----:B------:R-:W-:Y:S01]  /*2540*/  @!P4 FMUL R37, R37, 0.5 ;  /* 0x3f0000002525c820 */ /* 0x000fe20000400000 */
[----:B------:R-:W2:Y:S01]  /*2550*/  MUFU.EX2 R28, R32 ;  /* 0x00000020001c7308 */ /* 0x000ea20000000800 */
[----:B---3--:R-:W-:Y:S01]  /*2560*/  @!P1 FMUL R24, R24, R24 ;  /* 0x0000001818189220 */ /* 0x008fe20000400000 */
[----:B------:R-:W-:Y:S01]  /*2570*/  FSETP.GEU.AND P1, PT, R36, -126, PT ;  /* 0xc2fc00002400780b */ /* 0x000fe20003f2e000 */
[----:B-1----:R-:W-:-:S04]  /*2580*/  FADD R29, R27, R18 ;  /* 0x000000121b1d7221 */ /* 0x002fc80000000000 */
[----:B------:R-:W-:Y:S01]  /*2590*/  @!P6 FMUL R40, R40, 0.5 ;  /* 0x3f0000002828e820 */ /* 0x000fe20000400000 */
[----:B------:R1:W3:Y:S01]  /*25a0*/  MUFU.EX2 R13, R33 ;  /* 0x00000021000d7308 */ /* 0x0002e20000000800 */
[----:B----4-:R-:W-:Y:S01]  /*25b0*/  @!P5 FMUL R11, R11, R11 ;  /* 0x0000000b0b0bd220 */ /* 0x010fe20000400000 */
[----:B------:R-:W-:-:S05]  /*25c0*/  FSETP.GEU.AND P5, PT, R41, -126, PT ;  /* 0xc2fc00002900780b */ /* 0x000fca0003fae000 */
[----:B------:R-:W-:Y:S01]  /*25d0*/  @!P1 FMUL R36, R36, 0.5 ;  /* 0x3f00000024249820 */ /* 0x000fe20000400000 */
[----:B------:R-:W4:Y:S01]  /*25e0*/  MUFU.EX2 R37, R37 ;  /* 0x0000002500257308 */ /* 0x000f220000000800 */
[----:B--2---:R-:W-:Y:S01]  /*25f0*/  @!P3 FMUL R28, R28, R28 ;  /* 0x0000001c1c1cb220 */ /* 0x004fe20000400000 */
[----:B------:R-:W-:Y:S01]  /*2600*/  FSETP.GEU.AND P3, PT, R49, -126, PT ;  /* 0xc2fc00003100780b */ /* 0x000fe20003f6e000 */
[----:B-1----:R-:W-:-:S04]  /*2610*/  FADD R33, R14, R47 ;  /* 0x0000002f0e217221 */ /* 0x002fc80000000000 */
[----:B------:R-:W-:Y:S01]  /*2620*/  @!P5 FMUL R41, R41, 0.5 ;  /* 0x3f0000002929d820 */ /* 0x000fe20000400000 */
[----:B------:R1:W2:Y:S01]  /*2630*/  MUFU.EX2 R30, R36 ;  /* 0x00000024001e7308 */ /* 0x0002a20000000800 */
[----:B---3--:R-:W-:Y:S01]  /*2640*/  @!P2 FMUL R13, R13, R13 ;  /* 0x0000000d0d0da220 */ /* 0x008fe20000400000 */
[----:B------:R-:W-:-:S05]  /*2650*/  FSETP.GEU.AND P2, PT, R44, -126, PT ;  /* 0xc2fc00002c00780b */ /* 0x000fca0003f4e000 */
[----:B------:R-:W-:Y:S01]  /*2660*/  @!P3 FMUL R49, R49, 0.5 ;  /* 0x3f0000003131b820 */ /* 0x000fe20000400000 */
[----:B------:R3:W5:Y:S01]  /*2670*/  MUFU.EX2 R32, R41 ;  /* 0x0000002900207308 */ /* 0x0007620000000800 */
[----:B----4-:R-:W-:Y:S01]  /*2680*/  @!P4 FMUL R37, R37, R37 ;  /* 0x000000252525c220 */ /* 0x010fe20000400000 */
[----:B------:R-:W-:Y:S01]  /*2690*/  FSETP.GEU.AND P4, PT, R48, -126, PT ;  /* 0xc2fc00003000780b */ /* 0x000fe20003f8e000 */
[----:B-1----:R-:W-:-:S04]  /*26a0*/  FADD R36, R31, R20 ;  /* 0x000000141f247221 */ /* 0x002fc80000000000 */
[----:B------:R-:W-:Y:S01]  /*26b0*/  @!P2 FMUL R44, R44, 0.5 ;  /* 0x3f0000002c2ca820 */ /* 0x000fe20000400000 */
[----:B------:R-:W1:Y:S01]  /*26c0*/  MUFU.EX2 R8, R49 ;  /* 0x0000003100087308 */ /* 0x000e620000000800 */
[----:B--2---:R-:W-:Y:S01]  /*26d0*/  @!P1 FMUL R30, R30, R30 ;  /* 0x0000001e1e1e9220 */ /* 0x004fe20000400000 */
[----:B------:R-:W-:Y:S01]  /*26e0*/  FSETP.GEU.AND P1, PT, R45, -126, PT ;  /* 0xc2fc00002d00780b */ /* 0x000fe20003f2e000 */
[----:B---3--:R-:W-:-:S04]  /*26f0*/  FADD R41, R39, R42 ;  /* 0x0000002a27297221 */ /* 0x008fc80000000000 */
[----:B------:R-:W-:Y:S01]  /*2700*/  @!P4 FMUL R48, R48, 0.5 ;  /* 0x3f0000003030c820 */ /* 0x000fe20000400000 */
[----:B------:R2:W3:Y:S01]  /*2710*/  MUFU.EX2 R15, R40 ;  /* 0x00000028000f7308 */ /* 0x0004e20000000800 */
[----:B-----5:R-:W-:Y:S01]  /*2720*/  @!P5 FMUL R32, R32, R32 ;  /* 0x000000202020d220 */ /* 0x020fe20000400000 */
[----:B------:R-:W-:Y:S01]  /*2730*/  FSETP.GEU.AND P5, PT, R52, -126, PT ;  /* 0xc2fc00003400780b */ /* 0x000fe20003fae000 */
[----:B------:R-:W-:Y:S02]  /*2740*/  FADD R41, R36, R41 ;  /* 0x0000002924297221 */ /* 0x000fe40000000000 */
[----:B------:R-:W-:Y:S02]  /*2750*/  FADD R6, R9, R32 ;  /* 0x0000002009067221 */ /* 0x000fe40000000000 */
[----:B------:R-:W-:Y:S01]  /*2760*/  @!P1 FMUL R45, R45, 0.5 ;  /* 0x3f0000002d2d9820 */ /* 0x000fe20000400000 */
[----:B------:R4:W5:Y:S01]  /*2770*/  MUFU.EX2 R17, R44 ;  /* 0x0000002c00117308 */ /* 0x0009620000000800 */
[----:B-1----:R-:W-:Y:S01]  /*2780*/  @!P3 FMUL R8, R8, R8 ;  /* 0x000000080808b220 */ /* 0x002fe20000400000 */
[----:B------:R-:W-:Y:S01]  /*2790*/  FSETP.GEU.AND P3, PT, R5, -126, PT ;  /* 0xc2fc00000500780b */ /* 0x000fe20003f6e000 */
[----:B--2---:R-:W-:-:S02]  /*27a0*/  FADD R40, R35, R22 ;  /* 0x0000001623287221 */ /* 0x004fc40000000000 */
[----:B------:R-:W-:Y:S02]  /*27b0*/  FADD R25, R13, R8 ;  /* 0x000000080d197221 */ /* 0x000fe40000000000 */
[----:B------:R-:W-:Y:S01]  /*27c0*/  @!P5 FMUL R52, R52, 0.5 ;  /* 0x3f0000003434d820 */ /* 0x000fe20000400000 */
[----:B------:R1:W2:Y:S01]  /*27d0*/  MUFU.EX2 R34, R45 ;  /* 0x0000002d00227308 */ /* 0x0002a20000000800 */
[----:B----4-:R-:W-:Y:S01]  /*27e0*/  FADD R44, R38, R55 ;  /* 0x00000037262c7221 */ /* 0x010fe20000000000 */
[----:B---3--:R-:W-:-:S05]  /*27f0*/  @!P6 FMUL R15, R15, R15 ;  /* 0x0000000f0f0fe220 */ /* 0x008fca0000400000 */
[----:B------:R-:W-:Y:S01]  /*2800*/  @!P3 FMUL R5, R5, 0.5 ;  /* 0x3f0000000505b820 */ /* 0x000fe20000400000 */
[----:B------:R-:W3:Y:S01]  /*2810*/  MUFU.EX2 R19, R48 ;  /* 0x0000003000137308 */ /* 0x000ee20000000800 */
[----:B-----5:R-:W-:Y:S01]  /*2820*/  @!P2 FMUL R17, R17, R17 ;  /* 0x000000111111a220 */ /* 0x020fe20000400000 */
[----:B-1----:R-:W-:Y:S01]  /*2830*/  FADD R45, R33, R44 ;  /* 0x0000002c212d7221 */ /* 0x002fe20000000000 */
[----:B------:R-:W-:Y:S01]  /*2840*/  FADD R44, R29, R40 ;  /* 0x000000281d2c7221 */ /* 0x000fe20000000000 */
[----:B------:R-:W-:Y:S01]  /*2850*/  FADD R33, R6, R25 ;  /* 0x0000001906217221 */ /* 0x000fe20000000000 */
[----:B------:R-:W-:Y:S01]  /*2860*/  FADD R6, R26, R17 ;  /* 0x000000111a067221 */ /* 0x000fe20000000000 */
[----:B------:R-:W-:Y:S01]  /*2870*/  FADD R45, R46, R45 ;  /* 0x0000002d2e2d7221 */ /* 0x000fe20000000000 */
[----:B------:R-:W-:Y:S01]  /*2880*/  FADD R44, R44, R41 ;  /* 0x000000292c2c7221 */ /* 0x000fe20000000000 */
[----:B------:R1:W4:Y:S01]  /*2890*/  MUFU.EX2 R21, R52 ;  /* 0x0000003400157308 */ /* 0x0003220000000800 */
[----:B--2---:R-:W-:Y:S01]  /*28a0*/  @!P1 FMUL R34, R34, R34 ;  /* 0x0000002222229220 */ /* 0x004fe20000400000 */
[----:B------:R-:W-:-:S02]  /*28b0*/  F2FP.F16.F32.PACK_AB R26, R11, R26 ;  /* 0x0000001a0b1a723e */ /* 0x000fc400000000ff */
[----:B------:R-:W-:Y:S01]  /*28c0*/  F2FP.F16.F32.PACK_AB R32, R32, R15 ;  /* 0x0000000f2020723e */ /* 0x000fe200000000ff */
[----:B------:R-:W-:Y:S01]  /*28d0*/  FADD R25, R11, R34 ;  /* 0x000000220b197221 */ /* 0x000fe20000000000 */
[----:B------:R-:W-:Y:S02]  /*28e0*/  F2FP.F16.F32.PACK_AB R34, R34, R17 ;  /* 0x000000112222723e */ /* 0x000fe400000000ff */
[----:B------:R2:W5:Y:S01]  /*28f0*/  MUFU.EX2 R10, R5 ;  /* 0x00000005000a7308 */ /* 0x0005620000000800 */
[----:B---3--:R-:W-:-:S04]  /*2900*/  @!P4 FMUL R19, R19, R19 ;  /* 0x000000131313c220 */ /* 0x008fc80000400000 */
[----:B------:R-:W-:Y:S01]  /*2910*/  FADD R36, R28, R19 ;  /* 0x000000131c247221 */ /* 0x000fe20000000000 */
[----:B------:R-:W-:Y:S02]  /*2920*/  F2FP.F16.F32.PACK_AB R28, R13, R28 ;  /* 0x0000001c0d1c723e */ /* 0x000fe400000000ff */
[----:B-1----:R-:W-:Y:S01]  /*2930*/  F2FP.F16.F32.PACK_AB R52, R8, R19 ;  /* 0x000000130834723e */ /* 0x002fe200000000ff */
[----:B----4-:R-:W-:Y:S01]  /*2940*/  @!P5 FMUL R21, R21, R21 ;  /* 0x000000151515d220 */ /* 0x010fe20000400000 */
[----:B--2---:R-:W-:Y:S01]  /*2950*/  FADD R5, R24, R15 ;  /* 0x0000000f18057221 */ /* 0x004fe20000000000 */
[----:B------:R-:W-:Y:S02]  /*2960*/  F2FP.F16.F32.PACK_AB R24, R9, R24 ;  /* 0x000000180918723e */ /* 0x000fe400000000ff */
[----:B------:R-:W-:Y:S01]  /*2970*/  FADD R29, R30, R21 ;  /* 0x000000151e1d7221 */ /* 0x000fe20000000000 */
[----:B------:R-:W-:Y:S01]  /*2980*/  FADD R5, R5, R36 ;  /* 0x0000002405057221 */ /* 0x000fe20000000000 */
[----:B------:R-:W-:Y:S01]  /*2990*/  F2FP.F16.F32.PACK_AB R30, R37, R30 ;  /* 0x0000001e251e723e */ /* 0x000fe200000000ff */
[----:B-----5:R-:W-:Y:S01]  /*29a0*/  @!P3 FMUL R10, R10, R10 ;  /* 0x0000000a0a0ab220 */ /* 0x020fe20000400000 */
[----:B------:R-:W-:Y:S01]  /*29b0*/  FADD R6, R6, R29 ;  /* 0x0000001d06067221 */ /* 0x000fe20000000000 */
[----:B------:R-:W-:-:S02]  /*29c0*/  F2FP.F16.F32.PACK_AB R29, R35, R16 ;  /* 0x00000010231d723e */ /* 0x000fc400000000ff */
[----:B------:R-:W-:Y:S01]  /*29d0*/  FADD R40, R37, R10 ;  /* 0x0000000a25287221 */ /* 0x000fe20000000000 */
[----:B------:R-:W-:Y:S01]  /*29e0*/  FADD R6, R5, R6 ;  /* 0x0000000605067221 */ /* 0x000fe20000000000 */
[----:B------:R-:W-:Y:S01]  /*29f0*/  FADD R5, R45, R44 ;  /* 0x0000002c2d057221 */ /* 0x000fe20000000000 */
[----:B------:R-:W-:Y:S01]  /*2a00*/  F2FP.F16.F32.PACK_AB R35, R20, R47 ;  /* 0x0000002f1423723e */ /* 0x000fe200000000ff */
[----:B------:R-:W-:Y:S01]  /*2a10*/  FADD R40, R25, R40 ;  /* 0x0000002819287221 */ /* 0x000fe20000000000 */
[----:B------:R-:W-:Y:S02]  /*2a20*/  MOV R25, UR30 ;  /* 0x0000001e00197c02 */ /* 0x000fe40008000f00 */
[----:B------:R-:W-:Y:S01]  /*2a30*/  F2FP.F16.F32.PACK_AB R54, R10, R21 ;  /* 0x000000150a36723e */ /* 0x000fe200000000ff */
[----:B------:R-:W-:Y:S01]  /*2a40*/  FADD R33, R33, R40 ;  /* 0x0000002821217221 */ /* 0x000fe20000000000 */
[----:B------:R1:W-:Y:S03]  /*2a50*/  SYNCS.ARRIVE.TRANS64.A1T0 RZ, [R25+UR31], RZ ;  /* 0x000000ff19ff79a7 */ /* 0x0003e6000810001f */
[----:B------:R-:W-:Y:S01]  /*2a60*/  FADD R6, R6, R33 ;  /* 0x0000002106067221 */ /* 0x000fe20000000000 */
[----:B------:R-:W-:-:S02]  /*2a70*/  F2FP.F16.F32.PACK_AB R33, R18, R23 ;  /* 0x000000171221723e */ /* 0x000fc400000000ff */
[----:B-1----:R-:W-:Y:S02]  /*2a80*/  F2FP.F16.F32.PACK_AB R25, R27, R12 ;  /* 0x0000000c1b19723e */ /* 0x002fe400000000ff */
[----:B------:R-:W-:Y:S02]  /*2a90*/  F2FP.F16.F32.PACK_AB R27, R31, R14 ;  /* 0x0000000e1f1b723e */ /* 0x000fe400000000ff */
[----:B------:R-:W-:Y:S01]  /*2aa0*/  F2FP.F16.F32.PACK_AB R31, R39, R38 ;  /* 0x00000026271f723e */ /* 0x000fe200000000ff */
[----:B------:R-:W-:Y:S06]  /*2ab0*/  @!P0 BRA `(.L_x_19) ;  /* 0x0000000000048947 */ /* 0x000fec0003800000 */
[----:B------:R-:W-:Y:S01]  /*2ac0*/  BPT.TRAP 0x1 ;  /* 0x000000040000795c */ /* 0x000fe20000300000 */
.L_x_19:
[----:B------:R-:W1:Y:S02]  /*2ad0*/  SYNCS.PHASECHK.TRANS64.TRYWAIT P1, [UR36+0x23008], R7 ;  /* 0x02300807ff0075a7 */ /* 0x000e640008020164 */
[----:B-1----:R-:W-:Y:S05]  /*2ae0*/  @!P1 BRA `(.L_x_20) ;  /* 0x0000008c003c9947 */ /* 0x002fea0003800000 */
.L_x_110:
[----:B------:R-:W-:Y:S01]  /*2af0*/  UIADD3 UR10, UR5, 0x500, URZ ;  /* 0x00000500050a7890 */ /* 0x000fe2000fffe03f */
[----:B------:R-:W-:Y:S01]  /*2b00*/  WARPGROUP.ARRIVE ;  /* 0x00000000000079c5 */ /* 0x000fe20000000000 */
[----:B------:R-:W-:Y:S01]  /*2b10*/  UMOV UR11, 0x80000020 ;  /* 0x80000020000b7882 */ /* 0x000fe20000000000 */
[----:B------:R-:W-:Y:S01]  /*2b20*/  UIADD3 UR14, UR5, 0x600, URZ ;  /* 0x00000600050e7890 */ /* 0x000fe2000fffe03f */
[----:B------:R-:W-:Y:S01]  /*2b30*/  F2FP.F16.F32.PACK_AB R55, R42, R55 ;  /* 0x000000372a37723e */ /* 0x000fe200000000ff */
[----:B------:R-:W-:Y:S01]  /*2b40*/  UMOV UR15, 0x80000020 ;  /* 0x80000020000f7882 */ /* 0x000fe20000000000 */
[----:B------:R-:W-:Y:S01]  /*2b50*/  UIADD3 UR18, UR5, 0x700, URZ ;  /* 0x0000070005127890 */ /* 0x000fe2000fffe03f */
[----:B------:R-:W-:Y:S02]  /*2b60*/  UMOV UR19, 0x80000020 ;  /* 0x8000002000137882 */ /* 0x000fe40000000000 */
[----:B------:R-:W-:Y:S01]  /*2b70*/  HGMMA.64x32x16.F32 R120, R24, gdesc[UR8].tnspB, RZ, !UPT, gsb0 ;  /* 0x4060000818787df0 */ /* 0x000fe2000c0008ff */
[----:B------:R-:W-:Y:S01]  /*2b80*/  UIADD3 UR22, UR5, 0x800, URZ ;  /* 0x0000080005167890 */ /* 0x000fe2000fffe03f */
[----:B------:R-:W-:Y:S01]  /*2b90*/  UMOV UR23, 0x80000020 ;  /* 0x8000002000177882 */ /* 0x000fe20000000000 */
[----:B------:R-:W-:Y:S01]  /*2ba0*/  UIADD3 UR10, UR5, 0x900, URZ ;  /* 0x00000900050a7890 */ /* 0x000fe2000fffe03f */
[----:B------:R-:W-:Y:S01]  /*2bb0*/  UMOV UR11, 0x80000020 ;  /* 0x80000020000b7882 */ /* 0x000fe20000000000 */
[----:B------:R-:W-:-:S02]  /*2bc0*/  WARPGROUP.DEPBAR.LE gsb0, 0x0 ;  /* 0x00008000000079c5 */ /* 0x000fc40000010000 */
[----:B------:R-:W-:-:S06]  /*2bd0*/  WARPGROUP.ARRIVE ;  /* 0x00000000000079c5 */ /* 0x000fcc0000000000 */
[----:B------:R-:W-:Y:S01]  /*2be0*/  HGMMA.64x32x16.F32 R104, R24, gdesc[UR12].tnspB, RZ, !UPT, gsb0 ;  /* 0x4060000c18687df0 */ /* 0x000fe2000c0008ff */
[----:B------:R-:W-:Y:S01]  /*2bf0*/  UIADD3 UR14, UR5, 0x640, URZ ;  /* 0x00000640050e7890 */ /* 0x000fe2000fffe03f */
[----:B------:R-:W-:Y:S01]  /*2c00*/  UMOV UR15, 0x80000020 ;  /* 0x80000020000f7882 */ /* 0x000fe20000000000 */
[----:B------:R-:W-:Y:S02]  /*2c10*/  WARPGROUP.DEPBAR.LE gsb0, 0x0 ;  /* 0x00008000000079c5 */ /* 0x000fe40000010000 */
        /* <DEDUP_REMOVED lines=16> */
[----:B------:R-:W-:Y:S01]  /*2d20*/  HGMMA.64x32x16.F32 R120, R28, gdesc[UR8].tnspB, R120, gsb0 ;  /* 0x406000081c787df0 */ /* 0x000fe20008000878 */
        /* <DEDUP_REMOVED lines=54> */
[----:B------:R-:W-:Y:S03]  /*3090*/  HGMMA.64x32x16.F32 R104, R52, gdesc[UR12].tnspB, R104, gsb0 ;  /* 0x4060000c34687df0 */ /* 0x000fe60008000868 */
        /* <DEDUP_REMOVED lines=10> */
[----:B------:R-:W-:Y:S05]  /*3140*/  @!P0 BRA `(.L_x_21) ;  /* 0x0000000000048947 */ /* 0x000fea0003800000 */
[----:B------:R-:W-:Y:S01]  /*3150*/  BPT.TRAP 0x1 ;  /* 0x000000040000795c */ /* 0x000fe20000300000 */
.L_x_21:
[----:B------:R-:W-:Y:S01]  /*3160*/  UISETP.GT.U32.AND UP0, UPT, UR4, 0x1, UPT ;  /* 0x000000010400788c */ /* 0x000fe2000bf04070 */
[----:B-1----:R-:W-:Y:S01]  /*3170*/  MOV R7, RZ ;  /* 0x000000ff00077202 */ /* 0x002fe20000000f00 */
[----:B------:R-:W-:-:S04]  /*3180*/  UIADD3 UR10, UR36, 0x23028, URZ ;  /* 0x00023028240a7890 */ /* 0x000fc8000fffe03f */
[----:B------:R-:W-:Y:S01]  /*3190*/  PLOP3.LUT P1, PT, PT, PT, UP0, 0x80, 0x0 ;  /* 0x000000000000781c */ /* 0x000fe20003f2f008 */
[----:B------:R-:W-:-:S09]  /*31a0*/  UPRMT UR10, URZ, 0x654, UR10 ;  /* 0x000006543f0a7896 */ /* 0x000fd2000800000a */
[----:B------:R-:W-:Y:S03]  /*31b0*/  SYNCS.ARRIVE.TRANS64.RED.A1T0 RZ, [UR10], RZ ;  /* 0x000000ffffff79a7 */ /* 0x000fe6000810040a */
[----:B------:R-:W-:Y:S05]  /*31c0*/  @P1 BRA `(.L_x_22) ;  /* 0x0000000000041947 */ /* 0x000fea0003800000 */
[----:B------:R-:W-:Y:S01]  /*31d0*/  BPT.TRAP 0x1 ;  /* 0x000000040000795c */ /* 0x000fe20000300000 */
.L_x_22:
[C---:B------:R-:W-:Y:S01]  /*31e0*/  ISETP.GE.AND P2, PT, R2.reuse, 0x81, PT ;  /* 0x000000810200780c */ /* 0x040fe20003f46270 */
[----:B------:R-:W-:Y:S01]  /*31f0*/  UMOV UR39, 0x1 ;  /* 0x0000000100277882 */ /* 0x000fe20000000000 */
[----:B------:R-:W-:Y:S01]  /*3200*/  IADD3 R8, R2, 0x3f, RZ ;  /* 0x0000003f02087810 */ /* 0x000fe20007ffe0ff */
[----:B------:R-:W-:Y:S01]  /*3210*/  UMOV UR4, 0x2 ;  /* 0x0000000200047882 */ /* 0x000fe20000000000 */
[----:B------:R-:W-:Y:S02]  /*3220*/  IADD3 R0, R0, 0x40, RZ ;  /* 0x0000004000007810 */ /* 0x000fe40007ffe0ff */
[----:B------:R-:W-:-:S04]  /*3230*/  SHF.R.S32.HI R9, RZ, 0x1f, R8 ;  /* 0x0000001fff097819 */ /* 0x000fc80000011408 */
[----:B------:R-:W-:-:S04]  /*3240*/  LEA.HI R9, R9, R8, RZ, 0x6 ;  /* 0x0000000809097211 */ /* 0x000fc800078f30ff */
[----:B------:R-:W-:Y:S01]  /*3250*/  LEA.HI.SX32 R2, R9, 0xffffffff, 0x1a ;  /* 0xffffffff09027811 */ /* 0x000fe200078fd2ff */
[----:B------:R-:W-:Y:S06]  /*3260*/  @!P2 BRA `(.L_x_23) ;  /* 0x0000002000b4a947 */ /* 0x000fec0003800000 */
[----:B------:R-:W-:Y:S01]  /*3270*/  MOV R9, R4 ;  /* 0x0000000400097202 */ /* 0x000fe20000000f00 */
[----:B------:R-:W-:Y:S01]  /*3280*/  UMOV UR4, 0x2 ;  /* 0x0000000200047882 */ /* 0x000fe20000000000 */
[----:B------:R-:W-:Y:S01]  /*3290*/  MOV R11, R3 ;  /* 0x00000003000b7202 */ /* 0x000fe20000000f00 */
[----:B------:R-:W-:Y:S01]  /*32a0*/  UMOV UR39, 0x1 ;  /* 0x0000000100277882 */ /* 0x000fe20000000000 */
[----:B------:R-:W-:Y:S01]  /*32b0*/  MOV R7, RZ ;  /* 0x000000ff00077202 */ /* 0x000fe20000000f00 */
[----:B------:R-:W-:-:S06]  /*32c0*/  ULDC UR52, c[0x0][0x604] ;  /* 0x0001810000347ab9 */ /* 0x000fcc0000000800 */
.L_x_34:
[----:B------:R-:W-:-:S13]  /*32d0*/  PLOP3.LUT P3, PT, PT, PT, UP1, 0x80, 0x0 ;  /* 0x000000000000781c */ /* 0x000fda0003f6f018 */
[----:B------:R-:W-:Y:S05]  /*32e0*/  @!P3 BRA `(.L_x_24) ;  /* 0x000000000004b947 */ /* 0x000fea0003800000 */
[----:B------:R-:W-:Y:S01]  /*32f0*/  BPT.TRAP 0x1 ;  /* 0x000000040000795c */ /* 0x000fe20000300000 */
.L_x_24:
[----:B------:R-:W-:Y:S01]  /*3300*/  ULEA UR10, UR4, UR36, 0x3 ;  /* 0x00000024040a7291 */ /* 0x000fe2000f8e183f */
[----:B------:R-:W-:-:S08]  /*3310*/  SHF.L.U32 R3, R7, 0x1f, RZ ;  /* 0x0000001f07037819 */ /* 0x000fd000000006ff */
[----:B------:R-:W1:Y:S02]  /*3320*/  SYNCS.PHASECHK.TRANS64.TRYWAIT P2, [UR10+0x23000], R3 ;  /* 0x02300003ff0075a7 */ /* 0x000e64000804014a */
[----:B-1----:R-:W-:Y:S05]  /*3330*/  @!P2 BRA `(.L_x_25) ;  /* 0x000000840040a947 */ /* 0x002fea0003800000 */
.L_x_111:
[----:B------:R-:W-:Y:S01]  /*3340*/  UIMAD UR46, UR4, 0x500, UR6 ;  /* 0x00000500042e78a4 */ /* 0x000fe2000f8e0206 */
[----:B------:R-:W-:Y:S01]  /*3350*/  WARPGROUP.ARRIVE ;  /* 0x00000000000079c5 */ /* 0x000fe20000000000 */
[----:B------:R-:W-:Y:S01]  /*3360*/  UMOV UR47, 0x80000020 ;  /* 0x80000020002f7882 */ /* 0x000fe20000000000 */
[----:B------:R-:W-:Y:S01]  /*3370*/  UMOV UR43, 0x80000020 ;  /* 0x80000020002b7882 */ /* 0x000fe20000000000 */
[----:B------:R-:W-:Y:S02]  /*3380*/  UIADD3 UR42, UR46, 0x2, URZ ;  /* 0x000000022e2a7890 */ /* 0x000fe4000fffe03f */
[----:B------:R-:W-:Y:S01]  /*3390*/  UIADD3 UR34, UR46, 0x100, URZ ;  /* 0x000001002e227890 */ /* 0x000fe2000fffe03f */
[----:B------:R-:W-:Y:S02]  /*33a0*/  UMOV UR35, 0x80000020 ;  /* 0x8000002000237882 */ /* 0x000fe40000000000 */
[----:B------:R-:W-:Y:S01]  /*33b0*/  HGMMA.64x64x16.F32 R24, gdesc[UR44], RZ, !UPT, gsb0 ;  /* 0x00e000002c1879f0 */ /* 0x000fe2000c0008ff */
[----:B------:R-:W-:Y:S01]  /*33c0*/  UIADD3 UR30, UR46, 0x102, URZ ;  /* 0x000001022e1e7890 */ /* 0x000fe2000fffe03f */
[----:B------:R-:W-:Y:S01]  /*33d0*/  UMOV UR31, 0x80000020 ;  /* 0x80000020001f7882 */ /* 0x000fe20000000000 */
        /* <DEDUP_REMOVED lines=12> */
[----:B------:R-:W-:-:S04]  /*34a0*/  UIADD3 UR4, UR4, 0x1, URZ ;  /* 0x0000000104047890 */ /* 0x000fc8000fffe03f */
[----:B------:R-:W-:-:S04]  /*34b0*/  UISETP.NE.AND UP0, UPT, UR4, 0x5, UPT ;  /* 0x000000050400788c */ /* 0x000fc8000bf05270 */
[----:B------:R-:W-:Y:S01]  /*34c0*/  USEL UR4, UR4, URZ, UP0 ;  /* 0x0000003f04047287 */ /* 0x000fe20008000000 */
        /* <DEDUP_REMOVED lines=24> */
[----:B------:R-:W-:-:S06]  /*3650*/  USEL UR10, URZ, 0x1, UP0 ;  /* 0x000000013f0a7887 */ /* 0x000fcc0008000000 */
[----:B------:R-:W-:Y:S01]  /*3660*/  LOP3.LUT R7, R7, UR10, RZ, 0x3c, !PT ;  /* 0x0000000a07077c12 */ /* 0x000fe2000f8e3cff */
[----:B------:R-:W-:Y:S02]  /*3670*/  WARPGROUP.DEPBAR.LE gsb0, 0x0 ;  /* 0x00008000000079c5 */ /* 0x000fe40000010000 */
[----:B------:R-:W-:-:S06]  /*3680*/  WARPGROUP.ARRIVE ;  /* 0x00000000000079c5 */ /* 0x000fcc0000000000 */
[----:B------:R-:W-:Y:S03]  /*3690*/  HGMMA.64x64x16.F32 R24, gdesc[UR48], R24, gsb0 ;  /* 0x00e00000301879f0 */ /* 0x000fe60008000818 */
[----:B------:R-:W-:Y:S02]  /*36a0*/  WARPGROUP.DEPBAR.LE gsb0, 0x0 ;  /* 0x00008000000079c5 */ /* 0x000fe40000010000 */
[----:B------:R-:W-:Y:S05]  /*36b0*/  @!P3 BRA `(.L_x_26) ;  /* 0x000000000004b947 */ /* 0x000fea0003800000 */
[----:B------:R-:W-:Y:S01]  /*36c0*/  BPT.TRAP 0x1 ;  /* 0x000000040000795c */ /* 0x000fe20000300000 */
.L_x_26:
[----:B-1----:R-:W-:Y:S01]  /*36d0*/  FMNMX R4, R24, R9, !PT ;  /* 0x0000000918047209 */ /* 0x002fe20007800000 */
[----:B------:R-:W-:-:S03]  /*36e0*/  ULEA UR10, UR4, UR36, 0x3 ;  /* 0x00000024040a7291 */ /* 0x000fc6000f8e183f */
[----:B------:R-:W-:-:S04]  /*36f0*/  FMNMX R3, R25, R4, !PT ;  /* 0x0000000419037209 */ /* 0x000fc80007800000 */
        /* <DEDUP_REMOVED lines=13> */
[----:B------:R-:W-:-:S05]  /*37d0*/  FMNMX R3, R53, R4, !PT ;  /* 0x0000000435037209 */ /* 0x000fca0007800000 */
[----:B------:R-:W1:Y:S02]  /*37e0*/  SHFL.BFLY PT, R4, R3, 0x1, 0x1f ;  /* 0x0c201f0003047f89 */ /* 0x000e6400000e0000 */
[----:B-1----:R-:W-:Y:S02]  /*37f0*/  FMNMX R8, R3, R4, !PT ;  /* 0x0000000403087209 */ /* 0x002fe40007800000 */
[----:B------:R-:W-:-:S03]  /*3800*/  FMNMX R4, R26, R11, !PT ;  /* 0x0000000b1a047209 */ /* 0x000fc60007800000 */
[----:B------:R-:W1:Y:S01]  /*3810*/  SHFL.BFLY PT, R13, R8, 0x2, 0x1f ;  /* 0x0c401f00080d7f89 */ /* 0x000e6200000e0000 */
[----:B------:R-:W-:-:S04]  /*3820*/  FMNMX R15, R27, R4, !PT ;  /* 0x000000041b0f7209 */ /* 0x000fc80007800000 */
[----:B------:R-:W-:-:S04]  /*3830*/  FMNMX R4, R30, R15, !PT ;  /* 0x0000000f1e047209 */ /* 0x000fc80007800000 */
[----:B------:R-:W-:-:S04]  /*3840*/  FMNMX R15, R31, R4, !PT ;  /* 0x000000041f0f7209 */ /* 0x000fc80007800000 */
[----:B------:R-:W-:Y:S02]  /*3850*/  FMNMX R10, R34, R15, !PT ;  /* 0x0000000f220a7209 */ /* 0x000fe40007800000 */
[----:B-1----:R-:W-:Y:S02]  /*3860*/  FMNMX R4, R8, R13, !PT ;  /* 0x0000000d08047209 */ /* 0x002fe40007800000 */
[----:B------:R-:W-:Y:S02]  /*3870*/  FMNMX R13, R35, R10, !PT ;  /* 0x0000000a230d7209 */ /* 0x000fe40007800000 */
[----:B------:R-:W-:Y:S02]  /*3880*/  FSETP.NEU.AND P2, PT, R4, -INF , PT ;  /* 0xff8000000400780b */ /* 0x000fe40003f4d000 */
[----:B------:R-:W-:Y:S02]  /*3890*/  FMNMX R12, R38, R13, !PT ;  /* 0x0000000d260c7209 */ /* 0x000fe40007800000 */
[----:B------:R-:W-:-:S02]  /*38a0*/  FSEL R10, R4, RZ, P2 ;  /* 0x000000ff040a7208 */ /* 0x000fc40001000000 */
[----:B------:R-:W-:-:S03]  /*38b0*/  FMNMX R3, R39, R12, !PT ;  /* 0x0000000c27037209 */ /* 0x000fc60007800000 */
[----:B------:R-:W-:Y:S01]  /*38c0*/  FMUL R8, R10, UR52 ;  /* 0x000000340a087c20 */ /* 0x000fe20008400000 */
[----:B------:R-:W-:Y:S01]  /*38d0*/  FMNMX R12, R42, R3, !PT ;  /* 0x000000032a0c7209 */ /* 0x000fe20007800000 */
[----:B------:R-:W-:Y:S02]  /*38e0*/  FADD R10, -R10, R9 ;  /* 0x000000090a0a7221 */ /* 0x000fe40000000100 */
[--C-:B------:R-:W-:Y:S01]  /*38f0*/  FFMA R24, R24, UR52, -R8.reuse ;  /* 0x0000003418187c23 */ /* 0x100fe20008000808 */
[--C-:B------:R-:W-:Y:S01]  /*3900*/  FFMA R25, R25, UR52, -R8.reuse ;  /* 0x0000003419197c23 */ /* 0x100fe20008000808 */
[----:B------:R-:W-:Y:S01]  /*3910*/  FMNMX R3, R43, R12, !PT ;  /* 0x0000000c2b037209 */ /* 0x000fe20007800000 */
[--C-:B------:R-:W-:Y:S01]  /*3920*/  FFMA R28, R28, UR52, -R8.reuse ;  /* 0x000000341c1c7c23 */ /* 0x100fe20008000808 */
[--C-:B------:R-:W-:Y:S01]  /*3930*/  FFMA R32, R32, UR52, -R8.reuse ;  /* 0x0000003420207c23 */ /* 0x100fe20008000808 */
[----:B------:R-:W-:Y:S01]  /*3940*/  FSETP.GEU.AND P5, PT, R24, -126, PT ;  /* 0xc2fc00001800780b */ /* 0x000fe20003fae000 */
[--C-:B------:R-:W-:Y:S01]  /*3950*/  FFMA R29, R29, UR52, -R8.reuse ;  /* 0x000000341d1d7c23 */ /* 0x100fe20008000808 */
[----:B------:R-:W-:Y:S01]  /*3960*/  FSETP.GEU.AND P3, PT, R25, -126, PT ;  /* 0xc2fc00001900780b */ /* 0x000fe20003f6e000 */
[--C-:B------:R-:W-:Y:S01]  /*3970*/  FFMA R33, R33, UR52, -R8.reuse ;  /* 0x0000003421217c23 */ /* 0x100fe20008000808 */
[----:B------:R-:W-:Y:S01]  /*3980*/  FMNMX R12, R46, R3, !PT ;  /* 0x000000032e0c7209 */ /* 0x000fe20007800000 */
        /* <DEDUP_REMOVED lines=8> */
[----:B------:R-:W-:Y:S01]  /*3a10*/  @!P5 FMUL R24, R24, 0.5 ;  /* 0x3f0000001818d820 */ /* 0x000fe20000400000 */
[----:B------:R-:W-:Y:S01]  /*3a20*/  FSETP.GEU.AND P4, PT, R29, -126, PT ;  /* 0xc2fc00001d00780b */ /* 0x000fe20003f8e000 */
[----:B------:R-:W-:Y:S01]  /*3a30*/  @!P3 FMUL R25, R25, 0.5 ;  /* 0x3f0000001919b820 */ /* 0x000fe20000400000 */
[----:B------:R-:W-:Y:S01]  /*3a40*/  FMNMX R3, R51, R12, !PT ;  /* 0x0000000c33037209 */ /* 0x000fe20007800000 */
[--C-:B------:R-:W-:Y:S01]  /*3a50*/  FFMA R44, R44, UR52, -R8.reuse ;  /* 0x000000342c2c7c23 */ /* 0x100fe20008000808 */
[--C-:B------:R-:W-:Y:S01]  /*3a60*/  FFMA R45, R45, UR52, -R8.reuse ;  /* 0x000000342d2d7c23 */ /* 0x100fe20008000808 */
[----:B------:R-:W1:Y:S01]  /*3a70*/  MUFU.EX2 R24, R24 ;  /* 0x0000001800187308 */ /* 0x000e620000000800 */
[----:B------:R-:W-:Y:S01]  /*3a80*/  FMNMX R12, R54, R3, !PT ;  /* 0x00000003360c7209 */ /* 0x000fe20007800000 */
[----:B------:R-:W-:Y:S01]  /*3a90*/  @!P2 FMUL R28, R28, 0.5 ;  /* 0x3f0000001c1ca820 */ /* 0x000fe20000400000 */
[--C-:B------:R-:W-:Y:S01]  /*3aa0*/  FFMA R48, R48, UR52, -R8.reuse ;  /* 0x0000003430307c23 */ /* 0x100fe20008000808 */
[----:B------:R-:W-:Y:S01]  /*3ab0*/  @!P6 FMUL R32, R32, 0.5 ;  /* 0x3f0000002020e820 */ /* 0x000fe20000400000 */
[----:B------:R-:W-:Y:S01]  /*3ac0*/  FMNMX R12, R55, R12, !PT ;  /* 0x0000000c370c7209 */ /* 0x000fe20007800000 */
[--C-:B------:R-:W-:Y:S01]  /*3ad0*/  FFMA R49, R49, UR52, -R8.reuse ;  /* 0x0000003431317c23 */ /* 0x100fe20008000808 */
[--C-:B------:R-:W-:Y:S01]  /*3ae0*/  FFMA R53, R53, UR52, -R8.reuse ;  /* 0x0000003435357c23 */ /* 0x100fe20008000808 */
[----:B------:R-:W2:Y:S01]  /*3af0*/  MUFU.EX2 R25, R25 ;  /* 0x0000001900197308 */ /* 0x000ea20000000800 */
[----:B------:R-:W-:Y:S01]  /*3b00*/  @!P4 FMUL R29, R29, 0.5 ;  /* 0x3f0000001d1dc820 */ /* 0x000fe20000400000 */
[----:B------:R-:W3:Y:S01]  /*3b10*/  SHFL.BFLY PT, R3, R12, 0x1, 0x1f ;  /* 0x0c201f000c037f89 */ /* 0x000ee200000e0000 */
[----:B------:R-:W-:Y:S01]  /*3b20*/  FFMA R52, R52, UR52, -R8 ;  /* 0x0000003434347c23 */ /* 0x000fe20008000808 */
[----:B------:R-:W-:-:S04]  /*3b30*/  FMUL R10, R10, UR52 ;  /* 0x000000340a0a7c20 */ /* 0x000fc80008400000 */
[----:B------:R-:W4:Y:S01]  /*3b40*/  MUFU.EX2 R28, R28 ;  /* 0x0000001c001c7308 */ /* 0x000f220000000800 */
[----:B-1----:R-:W-:Y:S01]  /*3b50*/  @!P5 FMUL R24, R24, R24 ;  /* 0x000000181818d220 */ /* 0x002fe20000400000 */
[----:B------:R-:W-:-:S06]  /*3b60*/  FSETP.GEU.AND P5, PT, R33, -126, PT ;  /* 0xc2fc00002100780b */ /* 0x000fcc0003fae000 */
[----:B------:R-:W1:Y:S01]  /*3b70*/  MUFU.EX2 R32, R32 ;  /* 0x0000002000207308 */ /* 0x000e620000000800 */
[----:B--2---:R-:W-:Y:S01]  /*3b80*/  @!P3 FMUL R25, R25, R25 ;  /* 0x000000191919b220 */ /* 0x004fe20000400000 */
[----:B------:R-:W-:-:S05]  /*3b90*/  FSETP.GEU.AND P3, PT, R36, -126, PT ;  /* 0xc2fc00002400780b */ /* 0x000fca0003f6e000 */
[----:B------:R-:W-:Y:S01]  /*3ba0*/  @!P5 FMUL R33, R33, 0.5 ;  /* 0x3f0000002121d820 */ /* 0x000fe20000400000 */
[----:B------:R-:W2:Y:S01]  /*3bb0*/  MUFU.EX2 R29, R29 ;  /* 0x0000001d001d7308 */ /* 0x000ea20000000800 */
[----:B----4-:R-:W-:Y:S01]  /*3bc0*/  @!P2 FMUL R28, R28, R28 ;  /* 0x0000001c1c1ca220 */ /* 0x010fe20000400000 */
[----:B------:R-:W-:Y:S02]  /*3bd0*/  FSETP.GEU.AND P2, PT, R37, -126, PT ;  /* 0xc2fc00002500780b */ /* 0x000fe40003f4e000 */
[----:B---3--:R-:W-:-:S03]  /*3be0*/  FMNMX R3, R12, R3, !PT ;  /* 0x000000030c037209 */ /* 0x008fc60007800000 */
[----:B------:R-:W-:Y:S01]  /*3bf0*/  @!P3 FMUL R36, R36, 0.5 ;  /* 0x3f0000002424b820 */ /* 0x000fe20000400000 */
[----:B------:R-:W3:Y:S01]  /*3c00*/  MUFU.EX2 R33, R33 ;  /* 0x0000002100217308 */ /* 0x000ee20000000800 */
[----:B-1----:R-:W-:Y:S01]  /*3c10*/  @!P6 FMUL R32, R32, R32 ;  /* 0x000000202020e220 */ /* 0x002fe20000400000 */
[----:B------:R-:W-:Y:S01]  /*3c20*/  FSETP.GEU.AND P6, PT, R41, -126, PT ;  /* 0xc2fc00002900780b */ /* 0x000fe20003fce000 */
[----:B------:R-:W1:Y:S04]  /*3c30*/  SHFL.BFLY PT, R14, R3, 0x2, 0x1f ;  /* 0x0c401f00030e7f89 */ /* 0x000e6800000e0000 */
[----:B------:R-:W-:Y:S01]  /*3c40*/  @!P2 FMUL R37, R37, 0.5 ;  /* 0x3f0000002525a820 */ /* 0x000fe20000400000 */
[----:B------:R-:W4:Y:S01]  /*3c50*/  MUFU.EX2 R36, R36 ;  /* 0x0000002400247308 */ /* 0x000f220000000800 */
[----:B--2---:R-:W-:Y:S01]  /*3c60*/  @!P4 FMUL R29, R29, R29 ;  /* 0x0000001d1d1dc220 */ /* 0x004fe20000400000 */
[----:B------:R-:W-:-:S05]  /*3c70*/  FSETP.GEU.AND P4, PT, R40, -126, PT ;  /* 0xc2fc00002800780b */ /* 0x000fca0003f8e000 */
[----:B------:R-:W-:Y:S01]  /*3c80*/  @!P6 FMUL R41, R41, 0.5 ;  /* 0x3f0000002929e820 */ /* 0x000fe20000400000 */
[----:B------:R-:W2:Y:S01]  /*3c90*/  MUFU.EX2 R37, R37 ;  /* 0x0000002500257308 */ /* 0x000ea20000000800 */
[----:B---3--:R-:W-:Y:S01]  /*3ca0*/  @!P5 FMUL R33, R33, R33 ;  /* 0x000000212121d220 */ /* 0x008fe20000400000 */
[----:B------:R-:W-:-:S05]  /*3cb0*/  FSETP.GEU.AND P5, PT, R44, -126, PT ;  /* 0xc2fc00002c00780b */ /* 0x000fca0003fae000 */
[----:B------:R-:W-:Y:S01]  /*3cc0*/  @!P4 FMUL R40, R40, 0.5 ;  /* 0x3f0000002828c820 */ /* 0x000fe20000400000 */
[----:B------:R-:W3:Y:S01]  /*3cd0*/  MUFU.EX2 R12, R41 ;  /* 0x00000029000c7308 */ /* 0x000ee20000000800 */
[----:B----4-:R-:W-:Y:S01]  /*3ce0*/  @!P3 FMUL R36, R36, R36 ;  /* 0x000000242424b220 */ /* 0x010fe20000400000 */
[----:B------:R-:W-:Y:S02]  /*3cf0*/  FSETP.GEU.AND P3, PT, R45, -126, PT ;  /* 0xc2fc00002d00780b */ /* 0x000fe40003f6e000 */
[----:B-1----:R-:W-:-:S03]  /*3d00*/  FMNMX R3, R3, R14, !PT ;  /* 0x0000000e03037209 */ /* 0x002fc60007800000 */
[----:B------:R-:W-:Y:S01]  /*3d10*/  @!P5 FMUL R44, R44, 0.5 ;  /* 0x3f0000002c2cd820 */ /* 0x000fe20000400000 */
[----:B------:R-:W1:Y:S01]  /*3d20*/  MUFU.EX2 R13, R40 ;  /* 0x00000028000d7308 */ /* 0x000e620000000800 */
[----:B--2---:R-:W-:Y:S01]  /*3d30*/  @!P2 FMUL R37, R37, R37 ;  /* 0x000000252525a220 */ /* 0x004fe20000400000 */
[----:B------:R-:W-:-:S05]  /*3d40*/  FSETP.GEU.AND P2, PT, R48, -126, PT ;  /* 0xc2fc00003000780b */ /* 0x000fca0003f4e000 */
[----:B------:R-:W-:Y:S01]  /*3d50*/  @!P3 FMUL R45, R45, 0.5 ;  /* 0x3f0000002d2db820 */ /* 0x000fe20000400000 */
[----:B------:R-:W2:Y:S01]  /*3d60*/  MUFU.EX2 R15, R44 ;  /* 0x0000002c000f7308 */ /* 0x000ea20000000800 */
[----:B---3--:R-:W-:Y:S01]  /*3d70*/  @!P6 FMUL R12, R12, R12 ;  /* 0x0000000c0c0ce220 */ /* 0x008fe20000400000 */
[----:B------:R-:W-:-:S03]  /*3d80*/  FSETP.NEU.AND P6, PT, R3, -INF , PT ;  /* 0xff8000000300780b */ /* 0x000fc60003fcd000 */
[----:B------:R-:W-:Y:S01]  /*3d90*/  FADD R9, R25, R12 ;  /* 0x0000000c19097221 */ /* 0x000fe20000000000 */
[----:B------:R-:W-:Y:S01]  /*3da0*/  FSEL R18, R3, RZ, P6 ;  /* 0x000000ff03127208 */ /* 0x000fe20003000000 */
[----:B------:R-:W-:Y:S01]  /*3db0*/  @!P2 FMUL R48, R48, 0.5 ;  /* 0x3f0000003030a820 */ /* 0x000fe20000400000 */
[----:B------:R-:W3:Y:S01]  /*3dc0*/  MUFU.EX2 R14, R45 ;  /* 0x0000002d000e7308 */ /* 0x000ee20000000800 */
[----:B-1----:R-:W-:Y:S01]  /*3dd0*/  @!P4 FMUL R13, R13, R13 ;  /* 0x0000000d0d0dc220 */ /* 0x002fe20000400000 */
[----:B------:R-:W-:Y:S01]  /*3de0*/  FSETP.GEU.AND P4, PT, R49, -126, PT ;  /* 0xc2fc00003100780b */ /* 0x000fe20003f8e000 */
[----:B------:R-:W-:Y:S01]  /*3df0*/  FMUL R20, R18, UR52 ;  /* 0x0000003412147c20 */ /* 0x000fe20008400000 */
[----:B------:R-:W-:Y:S01]  /*3e00*/  FSETP.GEU.AND P6, PT, R52, -126, PT ;  /* 0xc2fc00003400780b */ /* 0x000fe20003fce000 */
[----:B------:R-:W-:Y:S01]  /*3e10*/  FADD R18, -R18, R11 ;  /* 0x0000000b12127221 */ /* 0x000fe20000000100 */
[----:B------:R-:W-:Y:S01]  /*3e20*/  FADD R11, R24, R13 ;  /* 0x0000000d180b7221 */ /* 0x000fe20000000000 */
[--C-:B------:R-:W-:Y:S01]  /*3e30*/  FFMA R26, R26, UR52, -R20.reuse ;  /* 0x000000341a1a7c23 */ /* 0x100fe20008000814 */
[----:B------:R-:W1:Y:S01]  /*3e40*/  MUFU.EX2 R17, R48 ;  /* 0x0000003000117308 */ /* 0x000e620000000800 */
[----:B--2---:R-:W-:Y:S01]  /*3e50*/  @!P5 FMUL R15, R15, R15 ;  /* 0x0000000f0f0fd220 */ /* 0x004fe20000400000 */
[----:B------:R-:W-:Y:S01]  /*3e60*/  FSETP.GEU.AND P5, PT, R53, -126, PT ;  /* 0xc2fc00003500780b */ /* 0x000fe20003fae000 */
[--C-:B------:R-:W-:Y:S01]  /*3e70*/  FFMA R21, R27, UR52, -R20.reuse ;  /* 0x000000341b157c23 */ /* 0x100fe20008000814 */
[--C-:B------:R-:W-:Y:S01]  /*3e80*/  FFMA R22, R30, UR52, -R20.reuse ;  /* 0x000000341e167c23 */ /* 0x100fe20008000814 */
[--C-:B------:R-:W-:Y:S01]  /*3e90*/  FFMA R40, R34, UR52, -R20.reuse ;  /* 0x0000003422287c23 */ /* 0x100fe20008000814 */
[--C-:B------:R-:W-:Y:S01]  /*3ea0*/  FFMA R35, R35, UR52, -R20.reuse ;  /* 0x0000003423237c23 */ /* 0x100fe20008000814 */
[----:B------:R-:W-:Y:S01]  /*3eb0*/  @!P4 FMUL R49, R49, 0.5 ;  /* 0x3f0000003131c820 */ /* 0x000fe20000400000 */
[--C-:B------:R-:W-:Y:S01]  /*3ec0*/  FFMA R23, R31, UR52, -R20.reuse ;  /* 0x000000341f177c23 */ /* 0x100fe20008000814 */
[----:B---3--:R-:W-:Y:S01]  /*3ed0*/  @!P3 FMUL R14, R14, R14 ;  /* 0x0000000e0e0eb220 */ /* 0x008fe20000400000 */
[----:B------:R-:W-:Y:S01]  /*3ee0*/  FSETP.GEU.AND P3, PT, R26, -126, PT ;  /* 0xc2fc00001a00780b */ /* 0x000fe20003f6e000 */
[----:B------:R-:W2:Y:S01]  /*3ef0*/  MUFU.EX2 R8, R49 ;  /* 0x0000003100087308 */ /* 0x000ea20000000800 */
[----:B------:R-:W-:Y:S01]  /*3f00*/  @!P6 FMUL R52, R52, 0.5 ;  /* 0x3f0000003434e820 */ /* 0x000fe20000400000 */
[--C-:B------:R-:W-:Y:S01]  /*3f10*/  FFMA R38, R38, UR52, -R20.reuse ;  /* 0x0000003426267c23 */ /* 0x100fe20008000814 */
[--C-:B------:R-:W-:Y:S01]  /*3f20*/  FFMA R39, R39, UR52, -R20.reuse ;  /* 0x0000003427277c23 */ /* 0x100fe20008000814 */
[----:B------:R-:W-:Y:S01]  /*3f30*/  @!P5 FMUL R53, R53, 0.5 ;  /* 0x3f0000003535d820 */ /* 0x000fe20000400000 */
[--C-:B------:R-:W-:Y:S01]  /*3f40*/  FFMA R42, R42, UR52, -R20.reuse ;  /* 0x000000342a2a7c23 */ /* 0x100fe20008000814 */
[----:B-1----:R-:W-:Y:S01]  /*3f50*/  @!P2 FMUL R17, R17, R17 ;  /* 0x000000111111a220 */ /* 0x002fe20000400000 */
[----:B------:R-:W-:Y:S01]  /*3f60*/  FSETP.GEU.AND P2, PT, R21, -126, PT ;  /* 0xc2fc00001500780b */ /* 0x000fe20003f4e000 */
[----:B------:R-:W1:Y:S01]  /*3f70*/  MUFU.EX2 R16, R53 ;  /* 0x0000003500107308 */ /* 0x000e620000000800 */
[--C-:B------:R-:W-:Y:S01]  /*3f80*/  FFMA R43, R43, UR52, -R20.reuse ;  /* 0x000000342b2b7c23 */ /* 0x100fe20008000814 */
[--C-:B------:R-:W-:Y:S01]  /*3f90*/  FFMA R46, R46, UR52, -R20.reuse ;  /* 0x000000342e2e7c23 */ /* 0x100fe20008000814 */
[--C-:B------:R-:W-:Y:S01]  /*3fa0*/  FFMA R47, R47, UR52, -R20.reuse ;  /* 0x000000342f2f7c23 */ /* 0x100fe20008000814 */
[----:B------:R-:W-:Y:S01]  /*3fb0*/  @!P3 FMUL R26, R26, 0.5 ;  /* 0x3f0000001a1ab820 */ /* 0x000fe20000400000 */
[--C-:B------:R-:W-:Y:S01]  /*3fc0*/  FFMA R50, R50, UR52, -R20.reuse ;  /* 0x0000003432327c23 */ /* 0x100fe20008000814 */
[--C-:B------:R-:W-:Y:S01]  /*3fd0*/  FFMA R51, R51, UR52, -R20.reuse ;  /* 0x0000003433337c23 */ /* 0x100fe20008000814 */
[--C-:B------:R-:W-:Y:S01]  /*3fe0*/  FFMA R54, R54, UR52, -R20.reuse ;  /* 0x0000003436367c23 */ /* 0x100fe20008000814 */
[----:B------:R3:W4:Y:S01]  /*3ff0*/  MUFU.EX2 R27, R26 ;  /* 0x0000001a001b7308 */ /* 0x0007220000000800 */
[----:B--2---:R-:W-:Y:S01]  /*4000*/  @!P4 FMUL R8, R8, R8 ;  /* 0x000000080808c220 */ /* 0x004fe20000400000 */
[----:B------:R-:W-:Y:S01]  /*4010*/  FSETP.GEU.AND P4, PT, R22, -126, PT ;  /* 0xc2fc00001600780b */ /* 0x000fe20003f8e000 */
[----:B------:R-:W-:Y:S01]  /*4020*/  FFMA R55, R55, UR52, -R20 ;  /* 0x0000003437377c23 */ /* 0x000fe20008000814 */
[----:B------:R-:W-:Y:S01]  /*4030*/  @!P2 FMUL R21, R21, 0.5 ;  /* 0x3f0000001515a820 */ /* 0x000fe20000400000 */
[----:B------:R-:W-:Y:S01]  /*4040*/  FMUL R49, R18, UR52 ;  /* 0x0000003412317c20 */ /* 0x000fe20008400000 */
[----:B------:R-:W-:Y:S01]  /*4050*/  FADD R18, R33, R8 ;  /* 0x0000000821127221 */ /* 0x000fe20000000000 */
[----:B------:R-:W-:Y:S01]  /*4060*/  FADD R20, R29, R14 ;  /* 0x0000000e1d147221 */ /* 0x000fe20000000000 */
[----:B------:R-:W2:Y:S01]  /*4070*/  MUFU.EX2 R19, R52 ;  /* 0x0000003400137308 */ /* 0x000ea20000000800 */
[----:B-1----:R-:W-:Y:S01]  /*4080*/  @!P5 FMUL R16, R16, R16 ;  /* 0x000000101010d220 */ /* 0x002fe20000400000 */
[----:B------:R-:W-:Y:S01]  /*4090*/  FSETP.GEU.AND P5, PT, R40, -126, PT ;  /* 0xc2fc00002800780b */ /* 0x000fe20003fae000 */
[----:B---3--:R-:W-:Y:S01]  /*40a0*/  FADD R26, R9, R18 ;  /* 0x00000012091a7221 */ /* 0x008fe20000000000 */
[----:B------:R-:W-:Y:S01]  /*40b0*/  FADD R18, R28, R15 ;  /* 0x0000000f1c127221 */ /* 0x000fe20000000000 */
[----:B------:R-:W-:-:S02]  /*40c0*/  F2FP.F16.F32.PACK_AB R24, R25, R24 ;  /* 0x000000181918723e */ /* 0x000fc400000000ff */
[----:B------:R-:W-:Y:S01]  /*40d0*/  @!P4 FMUL R22, R22, 0.5 ;  /* 0x3f0000001616c820 */ /* 0x000fe20000400000 */
[----:B------:R1:W3:Y:S01]  /*40e0*/  MUFU.EX2 R30, R21 ;  /* 0x00000015001e7308 */ /* 0x0002e20000000800 */
[----:B----4-:R-:W-:Y:S01]  /*40f0*/  @!P3 FMUL R27, R27, R27 ;  /* 0x0000001b1b1bb220 */ /* 0x010fe20000400000 */
[----:B------:R-:W-:-:S05]  /*4100*/  FSETP.GEU.AND P3, PT, R35, -126, PT ;  /* 0xc2fc00002300780b */ /* 0x000fca0003f6e000 */
[----:B------:R-:W-:Y:S01]  /*4110*/  @!P5 FMUL R40, R40, 0.5 ;  /* 0x3f0000002828d820 */ /* 0x000fe20000400000 */
[----:B------:R4:W5:Y:S01]  /*4120*/  MUFU.EX2 R31, R22 ;  /* 0x00000016001f7308 */ /* 0x0009620000000800 */
[----:B--2---:R-:W-:Y:S01]  /*4130*/  @!P6 FMUL R19, R19, R19 ;  /* 0x000000131313e220 */ /* 0x004fe20000400000 */
[----:B------:R-:W-:-:S03]  /*4140*/  FSETP.GEU.AND P6, PT, R23, -126, PT ;  /* 0xc2fc00001700780b */ /* 0x000fc60003fce000 */
[----:B-1----:R-:W-:Y:S02]  /*4150*/  FADD R21, R36, R19 ;  /* 0x0000001324157221 */ /* 0x002fe40000000000 */
[----:B------:R-:W-:Y:S01]  /*4160*/  @!P3 FMUL R35, R35, 0.5 ;  /* 0x3f0000002323b820 */ /* 0x000fe20000400000 */
[----:B------:R-:W1:Y:S01]  /*4170*/  MUFU.EX2 R40, R40 ;  /* 0x0000002800287308 */ /* 0x000e620000000800 */
[----:B---3--:R-:W-:Y:S01]  /*4180*/  @!P2 FMUL R30, R30, R30 ;  /* 0x0000001e1e1ea220 */ /* 0x008fe20000400000 */
[----:B------:R-:W-:Y:S01]  /*4190*/  FSETP.GEU.AND P2, PT, R38, -126, PT ;  /* 0xc2fc00002600780b */ /* 0x000fe20003f4e000 */
[----:B----4-:R-:W-:Y:S01]  /*41a0*/  FADD R22, R32, R17 ;  /* 0x0000001120167221 */ /* 0x010fe20000000000 */
[----:B------:R-:W-:Y:S02]  /*41b0*/  FADD R18, R18, R21 ;  /* 0x0000001512127221 */ /* 0x000fe40000000000 */
[----:B------:R-:W-:Y:S01]  /*41c0*/  F2FP.F16.F32.PACK_AB R25, R30, R27 ;  /* 0x0000001b1e19723e */ /* 0x000fe200000000ff */
[----:B------:R-:W-:Y:S01]  /*41d0*/  @!P6 FMUL R23, R23, 0.5 ;  /* 0x3f0000001717e820 */ /* 0x000fe20000400000 */
[----:B------:R-:W2:Y:S01]  /*41e0*/  MUFU.EX2 R35, R35 ;  /* 0x0000002300237308 */ /* 0x000ea20000000800 */
[----:B-----5:R-:W-:Y:S01]  /*41f0*/  @!P4 FMUL R31, R31, R31 ;  /* 0x0000001f1f1fc220 */ /* 0x020fe20000400000 */
[----:B------:R-:W-:Y:S01]  /*4200*/  FSETP.GEU.AND P4, PT, R39, -126, PT ;  /* 0xc2fc00002700780b */ /* 0x000fe20003f8e000 */
[----:B------:R-:W-:-:S04]  /*4210*/  FADD R11, R11, R22 ;  /* 0x000000160b0b7221 */ /* 0x000fc80000000000 */
[----:B------:R-:W-:Y:S01]  /*4220*/  @!P2 FMUL R38, R38, 0.5 ;  /* 0x3f0000002626a820 */ /* 0x000fe20000400000 */
[----:B------:R3:W4:Y:S01]  /*4230*/  MUFU.EX2 R34, R23 ;  /* 0x0000001700227308 */ /* 0x0007220000000800 */
[----:B-1----:R-:W-:Y:S01]  /*4240*/  @!P5 FMUL R40, R40, R40 ;  /* 0x000000282828d220 */ /* 0x002fe20000400000 */
[----:B------:R-:W-:Y:S01]  /*4250*/  FSETP.GEU.AND P5, PT, R43, -126, PT ;  /* 0xc2fc00002b00780b */ /* 0x000fe20003fae000 */
[----:B------:R-:W-:-:S04]  /*4260*/  FADD R11, R11, R18 ;  /* 0x000000120b0b7221 */ /* 0x000fc80000000000 */
[----:B------:R-:W-:Y:S01]  /*4270*/  @!P4 FMUL R39, R39, 0.5 ;  /* 0x3f0000002727c820 */ /* 0x000fe20000400000 */
[----:B------:R-:W1:Y:S01]  /*4280*/  MUFU.EX2 R38, R38 ;  /* 0x0000002600267308 */ /* 0x000e620000000800 */
[----:B--2---:R-:W-:Y:S01]  /*4290*/  @!P3 FMUL R35, R35, R35 ;  /* 0x000000232323b220 */ /* 0x004fe20000400000 */
[----:B------:R-:W-:Y:S01]  /*42a0*/  FSETP.GEU.AND P3, PT, R46, -126, PT ;  /* 0xc2fc00002e00780b */ /* 0x000fe20003f6e000 */
[----:B---3--:R-:W-:-:S04]  /*42b0*/  FADD R23, R37, R16 ;  /* 0x0000001025177221 */ /* 0x008fc80000000000 */
[----:B------:R-:W-:Y:S01]  /*42c0*/  @!P5 FMUL R43, R43, 0.5 ;  /* 0x3f0000002b2bd820 */ /* 0x000fe20000400000 */
[----:B------:R-:W2:Y:S01]  /*42d0*/  MUFU.EX2 R39, R39 ;  /* 0x0000002700277308 */ /* 0x000ea20000000800 */
[----:B----4-:R-:W-:Y:S01]  /*42e0*/  @!P6 FMUL R34, R34, R34 ;  /* 0x000000222222e220 */ /* 0x010fe20000400000 */
[----:B------:R-:W-:Y:S01]  /*42f0*/  FSETP.GEU.AND P6, PT, R42, -126, PT ;  /* 0xc2fc00002a00780b */ /* 0x000fe20003fce000 */
[----:B------:R-:W-:-:S04]  /*4300*/  FADD R23, R20, R23 ;  /* 0x0000001714177221 */ /* 0x000fc80000000000 */
[----:B------:R-:W-:Y:S01]  /*4310*/  @!P3 FMUL R46, R46, 0.5 ;  /* 0x3f0000002e2eb820 */ /* 0x000fe20000400000 */
[----:B------:R-:W3:Y:S01]  /*4320*/  MUFU.EX2 R43, R43 ;  /* 0x0000002b002b7308 */ /* 0x000ee20000000800 */
[----:B-1----:R-:W-:Y:S01]  /*4330*/  @!P2 FMUL R38, R38, R38 ;  /* 0x000000262626a220 */ /* 0x002fe20000400000 */
[----:B------:R-:W-:Y:S01]  /*4340*/  FSETP.GEU.AND P2, PT, R47, -126, PT ;  /* 0xc2fc00002f00780b */ /* 0x000fe20003f4e000 */
[----:B------:R-:W-:-:S04]  /*4350*/  FADD R26, R26, R23 ;  /* 0x000000171a1a7221 */ /* 0x000fc80000000000 */
[----:B------:R-:W-:Y:S01]  /*4360*/  @!P6 FMUL R42, R42, 0.5 ;  /* 0x3f0000002a2ae820 */ /* 0x000fe20000400000 */
[----:B------:R-:W1:Y:S01]  /*4370*/  MUFU.EX2 R46, R46 ;  /* 0x0000002e002e7308 */ /* 0x000e620000000800 */
[----:B--2---:R-:W-:Y:S01]  /*4380*/  @!P4 FMUL R39, R39, R39 ;  /* 0x000000272727c220 */ /* 0x004fe20000400000 */
[----:B------:R-:W-:Y:S01]  /*4390*/  FSETP.GEU.AND P4, PT, R50, -126, PT ;  /* 0xc2fc00003200780b */ /* 0x000fe20003f8e000 */
[----:B------:R-:W-:Y:S01]  /*43a0*/  FADD R26, R11, R26 ;  /* 0x0000001a0b1a7221 */ /* 0x000fe20000000000 */
[----:B------:R-:W-:-:S03]  /*43b0*/  SHF.L.U32 R11, R7, 0x1f, RZ ;  /* 0x0000001f070b7819 */ /* 0x000fc600000006ff */
[----:B------:R-:W-:Y:S01]  /*43c0*/  @!P2 FMUL R47, R47, 0.5 ;  /* 0x3f0000002f2fa820 */ /* 0x000fe20000400000 */
[----:B------:R-:W2:Y:S01]  /*43d0*/  MUFU.EX2 R42, R42 ;  /* 0x0000002a002a7308 */ /* 0x000ea20000000800 */
[----:B---3--:R-:W-:Y:S01]  /*43e0*/  @!P5 FMUL R43, R43, R43 ;  /* 0x0000002b2b2bd220 */ /* 0x008fe20000400000 */
[----:B------:R-:W-:-:S03]  /*43f0*/  FSETP.GEU.AND P5, PT, R54, -126, PT ;  /* 0xc2fc00003600780b */ /* 0x000fc60003fae000 */
[----:B------:R-:W-:Y:S01]  /*4400*/  FADD R21, R30, R43 ;  /* 0x0000002b1e157221 */ /* 0x000fe20000000000 */
[----:B------:R-:W-:Y:S01]  /*4410*/  F2FP.F16.F32.PACK_AB R30, R37, R36 ;  /* 0x00000024251e723e */ /* 0x000fe200000000ff */
[----:B------:R-:W-:Y:S01]  /*4420*/  @!P4 FMUL R50, R50, 0.5 ;  /* 0x3f0000003232c820 */ /* 0x000fe20000400000 */
[----:B------:R-:W3:Y:S01]  /*4430*/  MUFU.EX2 R47, R47 ;  /* 0x0000002f002f7308 */ /* 0x000ee20000000800 */
[----:B-1----:R-:W-:Y:S01]  /*4440*/  @!P3 FMUL R46, R46, R46 ;  /* 0x0000002e2e2eb220 */ /* 0x002fe20000400000 */
[----:B------:R-:W-:-:S03]  /*4450*/  FSETP.GEU.AND P3, PT, R55, -126, PT ;  /* 0xc2fc00003700780b */ /* 0x000fc60003f6e000 */
[----:B------:R-:W-:Y:S02]  /*4460*/  FADD R22, R31, R46 ;  /* 0x0000002e1f167221 */ /* 0x000fe40000000000 */
[----:B------:R-:W-:Y:S01]  /*4470*/  @!P5 FMUL R54, R54, 0.5 ;  /* 0x3f0000003636d820 */ /* 0x000fe20000400000 */
[----:B------:R1:W4:Y:S01]  /*4480*/  MUFU.EX2 R41, R50 ;  /* 0x0000003200297308 */ /* 0x0003220000000800 */
[----:B--2---:R-:W-:Y:S01]  /*4490*/  @!P6 FMUL R42, R42, R42 ;  /* 0x0000002a2a2ae220 */ /* 0x004fe20000400000 */
[----:B------:R-:W-:-:S03]  /*44a0*/  FSETP.GEU.AND P6, PT, R51, -126, PT ;  /* 0xc2fc00003300780b */ /* 0x000fc60003fce000 */
[----:B------:R-:W-:Y:S01]  /*44b0*/  FADD R20, R27, R42 ;  /* 0x0000002a1b147221 */ /* 0x000fe20000000000 */
[----:B------:R-:W-:Y:S01]  /*44c0*/  F2FP.F16.F32.PACK_AB R27, R34, R31 ;  /* 0x0000001f221b723e */ /* 0x000fe200000000ff */
[----:B------:R-:W-:Y:S01]  /*44d0*/  @!P3 FMUL R55, R55, 0.5 ;  /* 0x3f0000003737b820 */ /* 0x000fe20000400000 */
[----:B------:R-:W2:Y:S01]  /*44e0*/  MUFU.EX2 R45, R54 ;  /* 0x00000036002d7308 */ /* 0x000ea20000000800 */
[----:B---3--:R-:W-:Y:S01]  /*44f0*/  @!P2 FMUL R47, R47, R47 ;  /* 0x0000002f2f2fa220 */ /* 0x008fe20000400000 */
[----:B------:R-:W-:Y:S02]  /*4500*/  FSETP.GEU.AND P2, PT, R10, -126, PT ;  /* 0xc2fc00000a00780b */ /* 0x000fe40003f4e000 */
[----:B------:R-:W-:Y:S01]  /*4510*/  F2FP.F16.F32.PACK_AB R31, R39, R38 ;  /* 0x00000026271f723e */ /* 0x000fe200000000ff */
[----:B-1----:R-:W-:Y:S01]  /*4520*/  FADD R50, R34, R47 ;  /* 0x0000002f22327221 */ /* 0x002fe20000000000 */
[----:B------:R-:W-:Y:S01]  /*4530*/  F2FP.F16.F32.PACK_AB R34, R14, R15 ;  /* 0x0000000f0e22723e */ /* 0x000fe200000000ff */
[----:B------:R-:W-:Y:S01]  /*4540*/  @!P6 FMUL R51, R51, 0.5 ;  /* 0x3f0000003333e820 */ /* 0x000fe20000400000 */
[----:B------:R-:W1:Y:S01]  /*4550*/  MUFU.EX2 R48, R55 ;  /* 0x0000003700307308 */ /* 0x000e620000000800 */
[----:B----4-:R-:W-:Y:S01]  /*4560*/  @!P4 FMUL R41, R41, R41 ;  /* 0x000000292929c220 */ /* 0x010fe20000400000 */
[----:B------:R-:W-:-:S05]  /*4570*/  FSETP.GEU.AND P4, PT, R49, -126, PT ;  /* 0xc2fc00003100780b */ /* 0x000fca0003f8e000 */
[----:B------:R-:W-:Y:S01]  /*4580*/  @!P2 FMUL R10, R10, 0.5 ;  /* 0x3f0000000a0aa820 */ /* 0x000fe20000400000 */
[----:B------:R3:W4:Y:S01]  /*4590*/  MUFU.EX2 R44, R51 ;  /* 0x00000033002c7308 */ /* 0x0007220000000800 */
[----:B--2---:R-:W-:-:S06]  /*45a0*/  @!P5 FMUL R45, R45, R45 ;  /* 0x0000002d2d2dd220 */ /* 0x004fcc0000400000 */
[----:B------:R-:W-:Y:S01]  /*45b0*/  @!P4 FMUL R49, R49, 0.5 ;  /* 0x3f0000003131c820 */ /* 0x000fe20000400000 */
[----:B------:R-:W2:Y:S01]  /*45c0*/  MUFU.EX2 R9, R10 ;  /* 0x0000000a00097308 */ /* 0x000ea20000000800 */
[----:B-1----:R-:W-:Y:S01]  /*45d0*/  @!P3 FMUL R48, R48, R48 ;  /* 0x000000303030b220 */ /* 0x002fe20000400000 */
[----:B---3--:R-:W-:-:S03]  /*45e0*/  FADD R51, R40, R41 ;  /* 0x0000002928337221 */ /* 0x008fc60000000000 */
[----:B------:R-:W-:Y:S01]  /*45f0*/  FADD R53, R39, R48 ;  /* 0x0000003027357221 */ /* 0x000fe20000000000 */
[----:B------:R-:W-:Y:S02]  /*4600*/  FADD R20, R20, R51 ;  /* 0x0000003314147221 */ /* 0x000fe40000000000 */
[----:B------:R1:W3:Y:S01]  /*4610*/  MUFU.EX2 R10, R49 ;  /* 0x00000031000a7308 */ /* 0x0002e20000000800 */
[----:B----4-:R-:W-:Y:S01]  /*4620*/  @!P6 FMUL R44, R44, R44 ;  /* 0x0000002c2c2ce220 */ /* 0x010fe20000400000 */
[----:B------:R-:W-:-:S03]  /*4630*/  FADD R50, R50, R53 ;  /* 0x0000003532327221 */ /* 0x000fc60000000000 */
[----:B------:R-:W-:Y:S01]  /*4640*/  FADD R52, R35, R44 ;  /* 0x0000002c23347221 */ /* 0x000fe20000000000 */
[----:B------:R-:W-:Y:S01]  /*4650*/  F2FP.F16.F32.PACK_AB R41, R44, R41 ;  /* 0x000000292c29723e */ /* 0x000fe200000000ff */
[----:B-1----:R-:W-:Y:S02]  /*4660*/  FADD R49, R38, R45 ;  /* 0x0000002d26317221 */ /* 0x002fe40000000000 */
[----:B------:R-:W-:Y:S01]  /*4670*/  FADD R21, R21, R52 ;  /* 0x0000003415157221 */ /* 0x000fe20000000000 */
[----:B--2---:R-:W-:Y:S01]  /*4680*/  @!P2 FMUL R9, R9, R9 ;  /* 0x000000090909a220 */ /* 0x004fe20000400000 */
[----:B------:R1:W2:Y:S01]  /*4690*/  SYNCS.PHASECHK.TRANS64.TRYWAIT P2, [UR10+0x23000], R11 ;  /* 0x0230000bff0075a7 */ /* 0x0002a2000804014a */
[----:B------:R-:W-:Y:S01]  /*46a0*/  FADD R49, R22, R49 ;  /* 0x0000003116317221 */ /* 0x000fe20000000000 */
[----:B------:R-:W-:Y:S01]  /*46b0*/  FADD R21, R21, R50 ;  /* 0x0000003215157221 */ /* 0x000fe20000000000 */
[----:B------:R-:W-:Y:S01]  /*46c0*/  FFMA R6, R9, R6, R26 ;  /* 0x0000000609067223 */ /* 0x000fe2000000001a */
[----:B------:R-:W-:Y:S01]  /*46d0*/  F2FP.F16.F32.PACK_AB R26, R29, R28 ;  /* 0x0000001c1d1a723e */ /* 0x000fe200000000ff */
[----:B------:R-:W-:Y:S01]  /*46e0*/  FADD R20, R20, R49 ;  /* 0x0000003114147221 */ /* 0x000fe20000000000 */
[----:B---3--:R-:W-:Y:S01]  /*46f0*/  @!P4 FMUL R10, R10, R10 ;  /* 0x0000000a0a0ac220 */ /* 0x008fe20000400000 */
[----:B------:R-:W-:Y:S01]  /*4700*/  F2FP.F16.F32.PACK_AB R28, R33, R32 ;  /* 0x00000020211c723e */ /* 0x000fe200000000ff */
[-C--:B------:R-:W-:Y:S01]  /*4710*/  FMUL R120, R120, R9.reuse ;  /* 0x0000000978787220 */ /* 0x080fe20000400000 */
[----:B------:R-:W-:Y:S01]  /*4720*/  FADD R21, R20, R21 ;  /* 0x0000001514157221 */ /* 0x000fe20000000000 */
[----:B------:R-:W-:Y:S01]  /*4730*/  F2FP.F16.F32.PACK_AB R29, R35, R40 ;  /* 0x00000028231d723e */ /* 0x000fe200000000ff */
[----:B------:R-:W-:Y:S01]  /*4740*/  FMUL R121, R121, R9 ;  /* 0x0000000979797220 */ /* 0x000fe20000400000 */
[----:B------:R-:W-:Y:S01]  /*4750*/  F2FP.F16.F32.PACK_AB R33, R43, R42 ;  /* 0x0000002a2b21723e */ /* 0x000fe200000000ff */
[----:B------:R-:W-:Y:S01]  /*4760*/  FFMA R5, R10, R5, R21 ;  /* 0x000000050a057223 */ /* 0x000fe20000000015 */
[-C--:B------:R-:W-:Y:S01]  /*4770*/  FMUL R124, R124, R9.reuse ;  /* 0x000000097c7c7220 */ /* 0x080fe20000400000 */
        /* <DEDUP_REMOVED lines=36> */
[----:B------:R-:W-:Y:S01]  /*49c0*/  FMUL R69, R69, R9 ;  /* 0x0000000945457220 */ /* 0x000fe20000400000 */
        /* <DEDUP_REMOVED lines=40> */
[----:B------:R-:W-:-:S02]  /*4c50*/  F2FP.F16.F32.PACK_AB R32, R12, R13 ;  /* 0x0000000d0c20723e */ /* 0x000fc400000000ff */
[----:B------:R-:W-:Y:S02]  /*4c60*/  F2FP.F16.F32.PACK_AB R35, R47, R46 ;  /* 0x0000002e2f23723e */ /* 0x000fe400000000ff */
[----:B------:R-:W-:Y:S02]  /*4c70*/  F2FP.F16.F32.PACK_AB R40, R8, R17 ;  /* 0x000000110828723e */ /* 0x000fe400000000ff */
[----:B------:R-:W-:Y:S01]  /*4c80*/  F2FP.F16.F32.PACK_AB R42, R16, R19 ;  /* 0x00000013102a723e */ /* 0x000fe200000000ff */
[----:B-12---:R-:W-:Y:S06]  /*4c90*/  @!P0 BRA `(.L_x_27) ;  /* 0x0000000000048947 */ /* 0x006fec0003800000 */
[----:B------:R-:W-:Y:S01]  /*4ca0*/  BPT.TRAP 0x1 ;  /* 0x000000040000795c */ /* 0x000fe20000300000 */
.L_x_27:
[----:B------:R-:W-:Y:S05]  /*4cb0*/  @P2 BRA `(.L_x_28) ;  /* 0x0000000000082947 */ /* 0x000fea0003800000 */
[----:B------:R-:W1:Y:S02]  /*4cc0*/  SYNCS.PHASECHK.TRANS64.TRYWAIT P2, [UR10+0x23000], R11 ;  /* 0x0230000bff0075a7 */ /* 0x000e64000804014a */
[----:B-1----:R-:W-:Y:S05]  /*4cd0*/  @!P2 BRA `(.L_x_29) ;  /* 0x0000006800f0a947 */ /* 0x002fea0003800000 */
.L_x_28:
[----:B------:R-:W-:Y:S01]  /*4ce0*/  UIMAD UR10, UR4, 0x500, UR5 ;  /* 0x00000500040a78a4 */ /* 0x000fe2000f8e0205 */
[----:B------:R-:W-:Y:S01]  /*4cf0*/  WARPGROUP.ARRIVE ;  /* 0x00000000000079c5 */ /* 0x000fe20000000000 */
[----:B------:R-:W-:Y:S01]  /*4d00*/  UMOV UR11, 0x80000020 ;  /* 0x80000020000b7882 */ /* 0x000fe20000000000 */
[----:B------:R-:W-:Y:S01]  /*4d10*/  UMOV UR15, 0x80000020 ;  /* 0x80000020000f7882 */ /* 0x000fe20000000000 */
[----:B------:R-:W-:Y:S01]  /*4d20*/  UIADD3 UR14, UR10, 0x100, URZ ;  /* 0x000001000a0e7890 */ /* 0x000fe2000fffe03f */
[----:B------:R-:W-:Y:S01]  /*4d30*/  F2FP.F16.F32.PACK_AB R43, R48, R45 ;  /* 0x0000002d302b723e */ /* 0x000fe200000000ff */
[----:B------:R-:W-:Y:S01]  /*4d40*/  UIADD3 UR18, UR10, 0x200, URZ ;  /* 0x000002000a127890 */ /* 0x000fe2000fffe03f */
[----:B------:R-:W-:Y:S02]  /*4d50*/  UMOV UR19, 0x80000020 ;  /* 0x8000002000137882 */ /* 0x000fe40000000000 */
[----:B------:R-:W-:Y:S01]  /*4d60*/  HGMMA.64x32x16.F32 R120, R24, gdesc[UR8].tnspB, R120, gsb0 ;  /* 0x4060000818787df0 */ /* 0x000fe20008000878 */
[----:B------:R-:W-:Y:S01]  /*4d70*/  UIADD3 UR22, UR10, 0x300, URZ ;  /* 0x000003000a167890 */ /* 0x000fe2000fffe03f */
[----:B------:R-:W-:Y:S01]  /*4d80*/  UMOV UR23, 0x80000020 ;  /* 0x8000002000177882 */ /* 0x000fe20000000000 */
[----:B------:R-:W-:Y:S01]  /*4d90*/  UIADD3 UR26, UR10, 0x400, URZ ;  /* 0x000004000a1a7890 */ /* 0x000fe2000fffe03f */
[----:B------:R-:W-:Y:S01]  /*4da0*/  UMOV UR27, 0x80000020 ;  /* 0x80000020001b7882 */ /* 0x000fe20000000000 */
[----:B------:R-:W-:Y:S01]  /*4db0*/  UMOV UR11, 0x80000020 ;  /* 0x80000020000b7882 */ /* 0x000fe20000000000 */
[----:B------:R-:W-:-:S02]  /*4dc0*/  WARPGROUP.DEPBAR.LE gsb0, 0x0 ;  /* 0x00008000000079c5 */ /* 0x000fc40000010000 */
        /* <DEDUP_REMOVED lines=69> */
[----:B------:R-:W-:Y:S01]  /*5220*/  UIADD3 UR10, UR10, 0x4c0, URZ ;  /* 0x000004c00a0a7890 */ /* 0x000fe2000fffe03f */
        /* <DEDUP_REMOVED lines=18> */
.L_x_30:
[----:B------:R-:W-:-:S04]  /*5350*/  ULEA UR10, UR39, UR36, 0x3 ;  /* 0x00000024270a7291 */ /* 0x000fc8000f8e183f */
[----:B------:R-:W-:-:S04]  /*5360*/  UIADD3 UR10, UR10, 0x23028, URZ ;  /* 0x000230280a0a7890 */ /* 0x000fc8000fffe03f */
[----:B------:R-:W-:-:S09]  /*5370*/  UPRMT UR10, URZ, 0x654, UR10 ;  /* 0x000006543f0a7896 */ /* 0x000fd2000800000a */
[----:B------:R-:W-:Y:S01]  /*5380*/  SYNCS.ARRIVE.TRANS64.RED.A1T0 RZ, [UR10], RZ ;  /* 0x000000ffffff79a7 */ /* 0x000fe2000810040a */
[----:B------:R-:W-:Y:S05]  /*5390*/  @P1 BRA `(.L_x_31) ;  /* 0x0000000000041947 */ /* 0x000fea0003800000 */
[----:B------:R-:W-:Y:S01]  /*53a0*/  BPT.TRAP 0x1 ;  /* 0x000000040000795c */ /* 0x000fe20000300000 */
.L_x_31:
[----:B------:R-:W-:-:S04]  /*53b0*/  UIADD3 UR39, UR39, 0x1, URZ ;  /* 0x0000000127277890 */ /* 0x000fc8000fffe03f */
[----:B------:R-:W-:-:S04]  /*53c0*/  UISETP.NE.AND UP0, UPT, UR39, 0x5, UPT ;  /* 0x000000052700788c */ /* 0x000fc8000bf05270 */
[----:B------:R-:W-:Y:S01]  /*53d0*/  USEL UR39, UR39, URZ, UP0 ;  /* 0x0000003f27277287 */ /* 0x000fe20008000000 */
[----:B------:R-:W-:Y:S11]  /*53e0*/  @!P0 BRA `(.L_x_32) ;  /* 0x0000000000048947 */ /* 0x000ff60003800000 */
[----:B------:R-:W-:Y:S01]  /*53f0*/  BPT.TRAP 0x1 ;  /* 0x000000040000795c */ /* 0x000fe20000300000 */
.L_x_32:
[----:B------:R-:W-:-:S04]  /*5400*/  ULEA UR10, UR39, UR36, 0x3 ;  /* 0x00000024270a7291 */ /* 0x000fc8000f8e183f */
[----:B------:R-:W-:-:S04]  /*5410*/  UIADD3 UR10, UR10, 0x23028, URZ ;  /* 0x000230280a0a7890 */ /* 0x000fc8000fffe03f */
[----:B------:R-:W-:-:S09]  /*5420*/  UPRMT UR10, URZ, 0x654, UR10 ;  /* 0x000006543f0a7896 */ /* 0x000fd2000800000a */
[----:B------:R-:W-:Y:S01]  /*5430*/  SYNCS.ARRIVE.TRANS64.RED.A1T0 RZ, [UR10], RZ ;  /* 0x000000ffffff79a7 */ /* 0x000fe2000810040a */
[----:B------:R-:W-:Y:S05]  /*5440*/  @P1 BRA `(.L_x_33) ;  /* 0x0000000000041947 */ /* 0x000fea0003800000 */
[----:B------:R-:W-:Y:S01]  /*5450*/  BPT.TRAP 0x1 ;  /* 0x000000040000795c */ /* 0x000fe20000300000 */
.L_x_33:
[----:B------:R-:W-:Y:S01]  /*5460*/  UIADD3 UR4, UR4, 0x1, URZ ;  /* 0x0000000104047890 */ /* 0x000fe2000fffe03f */
[C---:B------:R-:W-:Y:S01]  /*5470*/  ISETP.GT.AND P2, PT, R2.reuse, 0x2, PT ;  /* 0x000000020200780c */ /* 0x040fe20003f44270 */
[----:B------:R-:W-:Y:S01]  /*5480*/  UIADD3 UR39, UR39, 0x1, URZ ;  /* 0x0000000127277890 */ /* 0x000fe2000fffe03f */
[----:B------:R-:W-:Y:S01]  /*5490*/  IADD3 R2, R2, -0x1, RZ ;  /* 0xffffffff02027810 */ /* 0x000fe20007ffe0ff */
[----:B------:R-:W-:Y:S01]  /*54a0*/  UISETP.NE.AND UP2, UPT, UR4, 0x5, UPT ;  /* 0x000000050400788c */ /* 0x000fe2000bf45270 */
[----:B------:R-:W-:Y:S01]  /*54b0*/  IADD3 R0, R0, 0x40, RZ ;  /* 0x0000004000007810 */ /* 0x000fe20007ffe0ff */
[----:B------:R-:W-:Y:S01]  /*54c0*/  UISETP.NE.AND UP0, UPT, UR39, 0x5, UPT ;  /* 0x000000052700788c */ /* 0x000fe2000bf05270 */
[----:B------:R-:W-:Y:S01]  /*54d0*/  MOV R9, R4 ;  /* 0x0000000400097202 */ /* 0x000fe20000000f00 */
[----:B------:R-:W-:Y:S01]  /*54e0*/  USEL UR10, URZ, 0x1, UP2 ;  /* 0x000000013f0a7887 */ /* 0x000fe20009000000 */
[----:B-1----:R-:W-:Y:S01]  /*54f0*/  MOV R11, R3 ;  /* 0x00000003000b7202 */ /* 0x002fe20000000f00 */
[----:B------:R-:W-:-:S02]  /*5500*/  USEL UR39, UR39, URZ, UP0 ;  /* 0x0000003f27277287 */ /* 0x000fc40008000000 */
[----:B------:R-:W-:Y:S02]  /*5510*/  USEL UR4, UR4, URZ, UP2 ;  /* 0x0000003f04047287 */ /* 0x000fe40009000000 */
[----:B------:R-:W-:Y:S01]  /*5520*/  LOP3.LUT R7, R7, UR10, RZ, 0x3c, !PT ;  /* 0x0000000a07077c12 */ /* 0x000fe2000f8e3cff */
[----:B------:R-:W-:Y:S09]  /*5530*/  @P2 BRA `(.L_x_34) ;  /* 0xffffffdc00642947 */ /* 0x000ff2000383ffff */
.L_x_23:
[----:B------:R-:W-:-:S13]  /*5540*/  ISETP.GE.AND P2, PT, R2, 0x1, PT ;  /* 0x000000010200780c */ /* 0x000fda0003f46270 */
[----:B------:R-:W-:Y:S05]  /*5550*/  @!P2 BRA `(.L_x_35) ;  /* 0x0000002400aca947 */ /* 0x000fea0003800000 */
[----:B------:R-:W-:Y:S01]  /*5560*/  MOV R8, R4 ;  /* 0x0000000400087202 */ /* 0x000fe20000000f00 */
[----:B------:R-:W-:Y:S01]  /*5570*/  ULDC UR52, c[0x0][0x604] ;  /* 0x0001810000347ab9 */ /* 0x000fe20000000800 */
[----:B------:R-:W-:Y:S01]  /*5580*/  MOV R9, R3 ;  /* 0x0000000300097202 */ /* 0x000fe20000000f00 */
[----:B------:R-:W-:-:S06]  /*5590*/  ULDC UR53, c[0x0][0x28c] ;  /* 0x0000a30000357ab9 */ /* 0x000fcc0000000800 */
.L_x_46:
[----:B------:R-:W-:Y:S05]  /*55a0*/  @!P0 BRA `(.L_x_36) ;  /* 0x0000000000048947 */ /* 0x000fea0003800000 */
[----:B------:R-:W-:Y:S01]  /*55b0*/  BPT.TRAP 0x1 ;  /* 0x000000040000795c */ /* 0x000fe20000300000 */
.L_x_36:
[----:B------:R-:W-:Y:S01]  /*55c0*/  ULEA UR10, UR4, UR36, 0x3 ;  /* 0x00000024040a7291 */ /* 0x000fe2000f8e183f */
[----:B------:R-:W-:-:S08]  /*55d0*/  SHF.L.U32 R3, R7, 0x1f, RZ ;  /* 0x0000001f07037819 */ /* 0x000fd000000006ff */
[----:B------:R-:W1:Y:S02]  /*55e0*/  SYNCS.PHASECHK.TRANS64.TRYWAIT P2, [UR10+0x23000], R3 ;  /* 0x02300003ff0075a7 */ /* 0x000e64000804014a */
[----:B-1----:R-:W-:Y:S05]  /*55f0*/  @!P2 BRA `(.L_x_37) ;  /* 0x0000006000c0a947 */ /* 0x002fea0003800000 */
.L_x_112:
        /* <DEDUP_REMOVED lines=57> */
.L_x_38:
[C---:B-1----:R-:W-:Y:S01]  /*5990*/  IADD3 R3, R0.reuse, 0x1, RZ ;  /* 0x0000000100037810 */ /* 0x042fe20007ffe0ff */
[----:B------:R-:W-:Y:S01]  /*59a0*/  ULEA UR10, UR4, UR36, 0x3 ;  /* 0x00000024040a7291 */ /* 0x000fe2000f8e183f */
[C---:B------:R-:W-:Y:S02]  /*59b0*/  IADD3 R4, R0.reuse, 0x8, RZ ;  /* 0x0000000800047810 */ /* 0x040fe40007ffe0ff */
[----:B------:R-:W-:Y:S02]  /*59c0*/  ISETP.GE.AND P6, PT, R3, UR53, PT ;  /* 0x0000003503007c0c */ /* 0x000fe4000bfc6270 */
[C---:B------:R-:W-:Y:S02]  /*59d0*/  IADD3 R3, R0.reuse, 0x10, RZ ;  /* 0x0000001000037810 */ /* 0x040fe40007ffe0ff */
[----:B------:R-:W-:Y:S02]  /*59e0*/  ISETP.GE.AND P5, PT, R0, UR53, PT ;  /* 0x0000003500007c0c */ /* 0x000fe4000bfa6270 */
[----:B------:R-:W-:-:S02]  /*59f0*/  ISETP.GE.AND P4, PT, R3, UR53, PT ;  /* 0x0000003503007c0c */ /* 0x000fc4000bf86270 */
[----:B------:R-:W-:Y:S02]  /*5a00*/  ISETP.GE.AND P3, PT, R4, UR53, PT ;  /* 0x0000003504007c0c */ /* 0x000fe4000bf66270 */
[C---:B------:R-:W-:Y:S02]  /*5a10*/  IADD3 R3, R0.reuse, 0x11, RZ ;  /* 0x0000001100037810 */ /* 0x040fe40007ffe0ff */
[----:B------:R-:W-:Y:S02]  /*5a20*/  IADD3 R4, R0, 0x18, RZ ;  /* 0x0000001800047810 */ /* 0x000fe40007ffe0ff */
[----:B------:R-:W-:Y:S02]  /*5a30*/  FSEL R26, R26, -INF , !P5 ;  /* 0xff8000001a1a7808 */ /* 0x000fe40006800000 */
[----:B------:R-:W-:Y:S02]  /*5a40*/  FSEL R11, R24, -INF , !P5 ;  /* 0xff800000180b7808 */ /* 0x000fe40006800000 */
[----:B------:R-:W-:-:S02]  /*5a50*/  ISETP.GE.AND P5, PT, R3, UR53, PT ;  /* 0x0000003503007c0c */ /* 0x000fc4000bfa6270 */
[----:B------:R-:W-:Y:S02]  /*5a60*/  FSEL R25, R25, -INF , !P6 ;  /* 0xff80000019197808 */ /* 0x000fe40007000000 */
[----:B------:R-:W-:Y:S02]  /*5a70*/  FSEL R27, R27, -INF , !P6 ;  /* 0xff8000001b1b7808 */ /* 0x000fe40007000000 */
[----:B------:R-:W-:Y:S02]  /*5a80*/  ISETP.GE.AND P6, PT, R4, UR53, PT ;  /* 0x0000003504007c0c */ /* 0x000fe4000bfc6270 */
[C---:B------:R-:W-:Y:S02]  /*5a90*/  IADD3 R3, R0.reuse, 0x19, RZ ;  /* 0x0000001900037810 */ /* 0x040fe40007ffe0ff */
[----:B------:R-:W-:Y:S02]  /*5aa0*/  IADD3 R10, R0, 0x9, RZ ;  /* 0x00000009000a7810 */ /* 0x000fe40007ffe0ff */
[----:B------:R-:W-:-:S02]  /*5ab0*/  FMNMX R4, R26, R9, !PT ;  /* 0x000000091a047209 */ /* 0x000fc40007800000 */
[----:B------:R-:W-:Y:S02]  /*5ac0*/  FSEL R28, R28, -INF , !P3 ;  /* 0xff8000001c1c7808 */ /* 0x000fe40005800000 */
[----:B------:R-:W-:Y:S02]  /*5ad0*/  FSEL R30, R30, -INF , !P3 ;  /* 0xff8000001e1e7808 */ /* 0x000fe40005800000 */
[----:B------:R-:W-:Y:S02]  /*5ae0*/  ISETP.GE.AND P3, PT, R3, UR53, PT ;  /* 0x0000003503007c0c */ /* 0x000fe4000bf66270 */
[----:B------:R-:W-:Y:S02]  /*5af0*/  ISETP.GE.AND P2, PT, R10, UR53, PT ;  /* 0x000000350a007c0c */ /* 0x000fe4000bf46270 */
[----:B------:R-:W-:Y:S02]  /*5b00*/  FMNMX R3, R27, R4, !PT ;  /* 0x000000041b037209 */ /* 0x000fe40007800000 */
[----:B------:R-:W-:-:S02]  /*5b10*/  FSEL R31, R31, -INF , !P2 ;  /* 0xff8000001f1f7808 */ /* 0x000fc40005000000 */
[----:B------:R-:W-:Y:S02]  /*5b20*/  FMNMX R4, R30, R3, !PT ;  /* 0x000000031e047209 */ /* 0x000fe40007800000 */
[----:B------:R-:W-:Y:S02]  /*5b30*/  FSEL R34, R34, -INF , !P4 ;  /* 0xff80000022227808 */ /* 0x000fe40006000000 */
[----:B------:R-:W-:Y:S02]  /*5b40*/  FMNMX R3, R31, R4, !PT ;  /* 0x000000041f037209 */ /* 0x000fe40007800000 */
[----:B------:R-:W-:Y:S02]  /*5b50*/  FSEL R35, R35, -INF , !P5 ;  /* 0xff80000023237808 */ /* 0x000fe40006800000 */
[----:B------:R-:W-:Y:S02]  /*5b60*/  FMNMX R4, R34, R3, !PT ;  /* 0x0000000322047209 */ /* 0x000fe40007800000 */
[----:B------:R-:W-:-:S02]  /*5b70*/  IADD3 R10, R0, 0x20, RZ ;  /* 0x00000020000a7810 */ /* 0x000fc40007ffe0ff */
[----:B------:R-:W-:Y:S02]  /*5b80*/  FSEL R38, R38, -INF , !P6 ;  /* 0xff80000026267808 */ /* 0x000fe40007000000 */
[----:B------:R-:W-:Y:S02]  /*5b90*/  FMNMX R3, R35, R4, !PT ;  /* 0x0000000423037209 */ /* 0x000fe40007800000 */
[----:B------:R-:W-:Y:S02]  /*5ba0*/  FSEL R29, R29, -INF , !P2 ;  /* 0xff8000001d1d7808 */ /* 0x000fe40005000000 */
[----:B------:R-:W-:Y:S02]  /*5bb0*/  ISETP.GE.AND P2, PT, R10, UR53, PT ;  /* 0x000000350a007c0c */ /* 0x000fe4000bf46270 */
[----:B------:R-:W-:Y:S02]  /*5bc0*/  IADD3 R10, R0, 0x21, RZ ;  /* 0x00000021000a7810 */ /* 0x000fe40007ffe0ff */
[----:B------:R-:W-:-:S02]  /*5bd0*/  FSEL R39, R39, -INF , !P3 ;  /* 0xff80000027277808 */ /* 0x000fc40005800000 */
[----:B------:R-:W-:Y:S02]  /*5be0*/  FMNMX R4, R38, R3, !PT ;  /* 0x0000000326047209 */ /* 0x000fe40007800000 */
[----:B------:R-:W-:Y:S02]  /*5bf0*/  FSEL R33, R33, -INF , !P5 ;  /* 0xff80000021217808 */ /* 0x000fe40006800000 */
[----:B------:R-:W-:Y:S02]  /*5c00*/  ISETP.GE.AND P5, PT, R10, UR53, PT ;  /* 0x000000350a007c0c */ /* 0x000fe4000bfa6270 */
[C---:B------:R-:W-:Y:S02]  /*5c10*/  IADD3 R12, R0.reuse, 0x28, RZ ;  /* 0x00000028000c7810 */ /* 0x040fe40007ffe0ff */
[----:B------:R-:W-:Y:S02]  /*5c20*/  IADD3 R10, R0, 0x29, RZ ;  /* 0x00000029000a7810 */ /* 0x000fe40007ffe0ff */
[----:B------:R-:W-:-:S02]  /*5c30*/  FSEL R42, R42, -INF , !P2 ;  /* 0xff8000002a2a7808 */ /* 0x000fc40005000000 */
[----:B------:R-:W-:Y:S02]  /*5c40*/  FMNMX R3, R39, R4, !PT ;  /* 0x0000000427037209 */ /* 0x000fe40007800000 */
[----:B------:R-:W-:Y:S02]  /*5c50*/  FSEL R32, R32, -INF , !P4 ;  /* 0xff80000020207808 */ /* 0x000fe40006000000 */
[----:B------:R-:W-:Y:S02]  /*5c60*/  FSEL R36, R36, -INF , !P6 ;  /* 0xff80000024247808 */ /* 0x000fe40007000000 */
[----:B------:R-:W-:Y:S02]  /*5c70*/  ISETP.GE.AND P4, PT, R12, UR53, PT ;  /* 0x000000350c007c0c */ /* 0x000fe4000bf86270 */
[----:B------:R-:W-:Y:S02]  /*5c80*/  ISETP.GE.AND P6, PT, R10, UR53, PT ;  /* 0x000000350a007c0c */ /* 0x000fe4000bfc6270 */
[----:B------:R-:W-:-:S02]  /*5c90*/  FSEL R43, R43, -INF , !P5 ;  /* 0xff8000002b2b7808 */ /* 0x000fc40006800000 */
[----:B------:R-:W-:Y:S02]  /*5ca0*/  FMNMX R4, R42, R3, !PT ;  /* 0x000000032a047209 */ /* 0x000fe40007800000 */
[----:B------:R-:W-:Y:S02]  /*5cb0*/  IADD3 R10, R0, 0x30, RZ ;  /* 0x00000030000a7810 */ /* 0x000fe40007ffe0ff */
[----:B------:R-:W-:Y:S02]  /*5cc0*/  FSEL R37, R37, -INF , !P3 ;  /* 0xff80000025257808 */ /* 0x000fe40005800000 */
[----:B------:R-:W-:Y:S02]  /*5cd0*/  FSEL R46, R46, -INF , !P4 ;  /* 0xff8000002e2e7808 */ /* 0x000fe40006000000 */
[----:B------:R-:W-:Y:S02]  /*5ce0*/  FMNMX R3, R43, R4, !PT ;  /* 0x000000042b037209 */ /* 0x000fe40007800000 */
[----:B------:R-:W-:-:S02]  /*5cf0*/  ISETP.GE.AND P3, PT, R10, UR53, PT ;  /* 0x000000350a007c0c */ /* 0x000fc4000bf66270 */
[----:B------:R-:W-:Y:S02]  /*5d00*/  IADD3 R10, R0, 0x31, RZ ;  /* 0x00000031000a7810 */ /* 0x000fe40007ffe0ff */
[----:B------:R-:W-:Y:S02]  /*5d10*/  FSEL R47, R47, -INF , !P6 ;  /* 0xff8000002f2f7808 */ /* 0x000fe40007000000 */
[----:B------:R-:W-:Y:S02]  /*5d20*/  FMNMX R4, R46, R3, !PT ;  /* 0x000000032e047209 */ /* 0x000fe40007800000 */
[----:B------:R-:W-:Y:S02]  /*5d30*/  FSEL R40, R40, -INF , !P2 ;  /* 0xff80000028287808 */ /* 0x000fe40005000000 */
[----:B------:R-:W-:Y:S02]  /*5d40*/  ISETP.GE.AND P2, PT, R10, UR53, PT ;  /* 0x000000350a007c0c */ /* 0x000fe4000bf46270 */
        /* <DEDUP_REMOVED lines=10> */
[----:B------:R-:W-:Y:S02]  /*5df0*/  FSEL R54, R54, -INF , !P5 ;  /* 0xff80000036367808 */ /* 0x000fe40006800000 */
[----:B------:R-:W-:Y:S02]  /*5e00*/  FMNMX R3, R51, R4, !PT ;  /* 0x0000000433037209 */ /* 0x000fe40007800000 */
[----:B------:R-:W-:-:S02]  /*5e10*/  FSEL R55, R55, -INF , !P4 ;  /* 0xff80000037377808 */ /* 0x000fc40006000000 */
[----:B------:R-:W-:Y:S02]  /*5e20*/  FMNMX R4, R54, R3, !PT ;  /* 0x0000000336047209 */ /* 0x000fe40007800000 */
[----:B------:R-:W-:Y:S02]  /*5e30*/  P2R R13, PR, RZ, 0x2 ;  /* 0x00000002ff0d7803 */ /* 0x000fe40000000000 */
[----:B------:R-:W-:Y:S02]  /*5e40*/  FMNMX R10, R55, R4, !PT ;  /* 0x00000004370a7209 */ /* 0x000fe40007800000 */
[----:B------:R-:W-:Y:S02]  /*5e50*/  FMNMX R4, R11, R8, !PT ;  /* 0x000000080b047209 */ /* 0x000fe40007800000 */
[----:B------:R-:W-:Y:S01]  /*5e60*/  FSEL R45, R45, -INF , !P6 ;  /* 0xff8000002d2d7808 */ /* 0x000fe20007000000 */
[----:B------:R-:W1:Y:S01]  /*5e70*/  SHFL.BFLY PT, R3, R10, 0x1, 0x1f ;  /* 0x0c201f000a037f89 */ /* 0x000e6200000e0000 */
[----:B------:R-:W-:-:S02]  /*5e80*/  FSEL R48, R48, -INF , !P3 ;  /* 0xff80000030307808 */ /* 0x000fc40005800000 */
[----:B------:R-:W-:Y:S02]  /*5e90*/  FSEL R49, R49, -INF , !P2 ;  /* 0xff80000031317808 */ /* 0x000fe40005000000 */
[----:B------:R-:W-:Y:S02]  /*5ea0*/  FSEL R52, R52, -INF , !P5 ;  /* 0xff80000034347808 */ /* 0x000fe40006800000 */
[----:B------:R-:W-:Y:S02]  /*5eb0*/  FSEL R53, R53, -INF , !P4 ;  /* 0xff80000035357808 */ /* 0x000fe40006000000 */
[----:B-1----:R-:W-:-:S05]  /*5ec0*/  FMNMX R12, R10, R3, !PT ;  /* 0x000000030a0c7209 */ /* 0x002fca0007800000 */
[----:B------:R-:W1:Y:S02]  /*5ed0*/  SHFL.BFLY PT, R3, R12, 0x2, 0x1f ;  /* 0x0c401f000c037f89 */ /* 0x000e6400000e0000 */
[----:B-1----:R-:W-:-:S04]  /*5ee0*/  FMNMX R3, R12, R3, !PT ;  /* 0x000000030c037209 */ /* 0x002fc80007800000 */
[----:B------:R-:W-:-:S04]  /*5ef0*/  FSETP.NEU.AND P1, PT, R3, -INF , PT ;  /* 0xff8000000300780b */ /* 0x000fc80003f2d000 */
[----:B------:R-:W-:Y:S02]  /*5f00*/  FSEL R16, R3, RZ, P1 ;  /* 0x000000ff03107208 */ /* 0x000fe40000800000 */
[----:B------:R-:W-:Y:S02]  /*5f10*/  ISETP.NE.AND P1, PT, R13, RZ, PT ;  /* 0x000000ff0d00720c */ /* 0x000fe40003f25270 */
[----:B------:R-:W-:Y:S01]  /*5f20*/  FMNMX R13, R25, R4, !PT ;  /* 0x00000004190d7209 */ /* 0x000fe20007800000 */
[C---:B------:R-:W-:Y:S01]  /*5f30*/  FMUL R10, R16.reuse, UR52 ;  /* 0x00000034100a7c20 */ /* 0x040fe20008400000 */
[----:B------:R-:W-:Y:S02]  /*5f40*/  FADD R16, -R16, R9 ;  /* 0x0000000910107221 */ /* 0x000fe40000000100 */
[----:B------:R-:W-:Y:S01]  /*5f50*/  FMNMX R4, R28, R13, !PT ;  /* 0x0000000d1c047209 */ /* 0x000fe20007800000 */
[--C-:B------:R-:W-:Y:S01]  /*5f60*/  FFMA R26, R26, UR52, -R10.reuse ;  /* 0x000000341a1a7c23 */ /* 0x100fe2000800080a */
[--C-:B------:R-:W-:Y:S01]  /*5f70*/  FFMA R27, R27, UR52, -R10.reuse ;  /* 0x000000341b1b7c23 */ /* 0x100fe2000800080a */
        /* <DEDUP_REMOVED lines=12> */
[----:B------:R-:W-:Y:S01]  /*6040*/  FFMA R18, R39, UR52, -R10 ;  /* 0x0000003427127c23 */ /* 0x000fe2000800080a */
[----:B------:R-:W-:Y:S01]  /*6050*/  FMNMX R4, R36, R13, !PT ;  /* 0x0000000d24047209 */ /* 0x000fe20007800000 */
[----:B------:R-:W-:Y:S01]  /*6060*/  FMUL R16, R16, UR52 ;  /* 0x0000003410107c20 */ /* 0x000fe20008400000 */
[----:B------:R-:W-:Y:S01]  /*6070*/  FSETP.GEU.AND P4, PT, R14, -126, PT ;  /* 0xc2fc00000e00780b */ /* 0x000fe20003f8e000 */
[----:B------:R-:W-:Y:S01]  /*6080*/  @!P6 FMUL R26, R26, 0.5 ;  /* 0x3f0000001a1ae820 */ /* 0x000fe20000400000 */
[----:B------:R-:W-:-:S02]  /*6090*/  FMNMX R13, R37, R4, !PT ;  /* 0x00000004250d7209 */ /* 0x000fc40007800000 */
[----:B------:R-:W-:Y:S01]  /*60a0*/  FSETP.GEU.AND P2, PT, R30, -126, PT ;  /* 0xc2fc00001e00780b */ /* 0x000fe20003f4e000 */
[----:B------:R-:W-:Y:S01]  /*60b0*/  @!P3 FMUL R27, R27, 0.5 ;  /* 0x3f0000001b1bb820 */ /* 0x000fe20000400000 */
[----:B------:R-:W-:Y:S01]  /*60c0*/  FMNMX R4, R40, R13, !PT ;  /* 0x0000000d28047209 */ /* 0x000fe20007800000 */
[----:B------:R-:W1:Y:S02]  /*60d0*/  MUFU.EX2 R136, R26 ;  /* 0x0000001a00887308 */ /* 0x000e640000000800 */
[----:B------:R-:W-:Y:S01]  /*60e0*/  @!P5 FMUL R12, R12, 0.5 ;  /* 0x3f0000000c0cd820 */ /* 0x000fe20000400000 */
[----:B------:R-:W-:-:S03]  /*60f0*/  FMNMX R13, R41, R4, !PT ;  /* 0x00000004290d7209 */ /* 0x000fc60007800000 */
[----:B------:R-:W-:Y:S01]  /*6100*/  @!P4 FMUL R14, R14, 0.5 ;  /* 0x3f0000000e0ec820 */ /* 0x000fe20000400000 */
[----:B------:R-:W-:Y:S01]  /*6110*/  FMNMX R4, R44, R13, !PT ;  /* 0x0000000d2c047209 */ /* 0x000fe20007800000 */
[----:B------:R-:W2:Y:S02]  /*6120*/  MUFU.EX2 R31, R27 ;  /* 0x0000001b001f7308 */ /* 0x000ea40000000800 */
[----:B------:R-:W-:Y:S01]  /*6130*/  @!P2 FMUL R30, R30, 0.5 ;  /* 0x3f0000001e1ea820 */ /* 0x000fe20000400000 */
[----:B------:R-:W-:-:S04]  /*6140*/  FMNMX R13, R45, R4, !PT ;  /* 0x000000042d0d7209 */ /* 0x000fc80007800000 */
[----:B------:R-:W-:Y:S01]  /*6150*/  FMNMX R4, R48, R13, !PT ;  /* 0x0000000d30047209 */ /* 0x000fe20007800000 */
[----:B------:R3:W4:Y:S01]  /*6160*/  MUFU.EX2 R35, R12 ;  /* 0x0000000c00237308 */ /* 0x0007220000000800 */
[----:B-1----:R-:W-:Y:S01]  /*6170*/  @!P6 FMUL R136, R136, R136 ;  /* 0x000000888888e220 */ /* 0x002fe20000400000 */
[----:B------:R-:W-:Y:S02]  /*6180*/  FSETP.GEU.AND P6, PT, R15, -126, PT ;  /* 0xc2fc00000f00780b */ /* 0x000fe40003fce000 */
[----:B------:R-:W-:-:S04]  /*6190*/  FMNMX R13, R49, R4, !PT ;  /* 0x00000004310d7209 */ /* 0x000fc80007800000 */
[----:B------:R-:W-:Y:S01]  /*61a0*/  FMNMX R4, R52, R13, !PT ;  /* 0x0000000d34047209 */ /* 0x000fe20007800000 */
[----:B--2---:R-:W-:Y:S01]  /*61b0*/  @!P3 FMUL R31, R31, R31 ;  /* 0x0000001f1f1fb220 */ /* 0x004fe20000400000 */
[----:B------:R1:W2:Y:S01]  /*61c0*/  MUFU.EX2 R38, R14 ;  /* 0x0000000e00267308 */ /* 0x0002a20000000800 */
[----:B------:R-:W-:Y:S01]  /*61d0*/  FSETP.GEU.AND P3, PT, R17, -126, PT ;  /* 0xc2fc00001100780b */ /* 0x000fe20003f6e000 */
[--C-:B---3--:R-:W-:Y:S01]  /*61e0*/  FFMA R12, R43, UR52, -R10.reuse ;  /* 0x000000342b0c7c23 */ /* 0x108fe2000800080a */
[----:B------:R-:W-:Y:S02]  /*61f0*/  FMNMX R4, R53, R4, !PT ;  /* 0x0000000435047209 */ /* 0x000fe40007800000 */
[----:B------:R-:W-:Y:S01]  /*6200*/  @!P6 FMUL R15, R15, 0.5 ;  /* 0x3f0000000f0fe820 */ /* 0x000fe20000400000 */
[----:B----4-:R-:W-:Y:S02]  /*6210*/  @!P5 FMUL R35, R35, R35 ;  /* 0x000000232323d220 */ /* 0x010fe40000400000 */
[----:B------:R-:W3:Y:S01]  /*6220*/  SHFL.BFLY PT, R13, R4, 0x1, 0x1f ;  /* 0x0c201f00040d7f89 */ /* 0x000ee200000e0000 */
[----:B------:R-:W4:Y:S01]  /*6230*/  MUFU.EX2 R34, R30 ;  /* 0x0000001e00227308 */ /* 0x000f220000000800 */
[----:B------:R-:W-:Y:S01]  /*6240*/  FSETP.GEU.AND P5, PT, R19, -126, PT ;  /* 0xc2fc00001300780b */ /* 0x000fe20003fae000 */
[----:B-1----:R-:W-:-:S03]  /*6250*/  FFMA R14, R46, UR52, -R10 ;  /* 0x000000342e0e7c23 */ /* 0x002fc6000800080a */
[----:B------:R-:W-:Y:S01]  /*6260*/  @!P3 FMUL R17, R17, 0.5 ;  /* 0x3f0000001111b820 */ /* 0x000fe20000400000 */
[----:B--2---:R-:W-:Y:S02]  /*6270*/  @!P4 FMUL R38, R38, R38 ;  /* 0x000000262626c220 */ /* 0x004fe40000400000 */
[----:B------:R1:W2:Y:S01]  /*6280*/  MUFU.EX2 R39, R15 ;  /* 0x0000000f00277308 */ /* 0x0002a20000000800 */
[----:B------:R-:W-:-:S05]  /*6290*/  FSETP.GEU.AND P4, PT, R12, -126, PT ;  /* 0xc2fc00000c00780b */ /* 0x000fca0003f8e000 */
[----:B------:R-:W-:Y:S02]  /*62a0*/  @!P5 FMUL R19, R19, 0.5 ;  /* 0x3f0000001313d820 */ /* 0x000fe40000400000 */
[----:B------:R5:W5:Y:S01]  /*62b0*/  MUFU.EX2 R42, R17 ;  /* 0x00000011002a7308 */ /* 0x000b620000000800 */
[----:B----4-:R-:W-:Y:S01]  /*62c0*/  @!P2 FMUL R34, R34, R34 ;  /* 0x000000222222a220 */ /* 0x010fe20000400000 */
[----:B------:R-:W-:Y:S01]  /*62d0*/  FSETP.GEU.AND P2, PT, R18, -126, PT ;  /* 0xc2fc00001200780b */ /* 0x000fe20003f4e000 */
[--C-:B-1----:R-:W-:Y:S01]  /*62e0*/  FFMA R15, R47, UR52, -R10.reuse ;  /* 0x000000342f0f7c23 */ /* 0x102fe2000800080a */
[----:B---3--:R-:W-:Y:S02]  /*62f0*/  FMNMX R4, R4, R13, !PT ;  /* 0x0000000d04047209 */ /* 0x008fe40007800000 */
[----:B------:R-:W-:Y:S02]  /*6300*/  @!P4 FMUL R12, R12, 0.5 ;  /* 0x3f0000000c0cc820 */ /* 0x000fe40000400000 */
[----:B------:R-:W1:Y:S01]  /*6310*/  MUFU.EX2 R137, R19 ;  /* 0x0000001300897308 */ /* 0x000e620000000800 */
[----:B--2---:R-:W-:Y:S01]  /*6320*/  @!P6 FMUL R39, R39, R39 ;  /* 0x000000272727e220 */ /* 0x004fe20000400000 */
[----:B------:R-:W-:Y:S01]  /*6330*/  FSETP.GEU.AND P6, PT, R14, -126, PT ;  /* 0xc2fc00000e00780b */ /* 0x000fe20003fce000 */
[----:B------:R-:W2:Y:S01]  /*6340*/  SHFL.BFLY PT, R13, R4, 0x2, 0x1f ;  /* 0x0c401f00040d7f89 */ /* 0x000ea200000e0000 */
[----:B-----5:R-:W-:-:S03]  /*6350*/  FFMA R17, R50, UR52, -R10 ;  /* 0x0000003432117c23 */ /* 0x020fc6000800080a */
[----:B------:R-:W-:Y:S01]  /*6360*/  @!P2 FMUL R18, R18, 0.5 ;  /* 0x3f0000001212a820 */ /* 0x000fe20000400000 */
[----:B------:R3:W4:Y:S01]  /*6370*/  MUFU.EX2 R46, R12 ;  /* 0x0000000c002e7308 */ /* 0x0007220000000800 */
[----:B------:R-:W-:Y:S01]  /*6380*/  @!P3 FMUL R42, R42, R42 ;  /* 0x0000002a2a2ab220 */ /* 0x000fe20000400000 */
[----:B------:R-:W-:-:S05]  /*6390*/  FSETP.GEU.AND P3, PT, R15, -126, PT ;  /* 0xc2fc00000f00780b */ /* 0x000fca0003f6e000 */
[----:B------:R-:W-:Y:S01]  /*63a0*/  @!P6 FMUL R14, R14, 0.5 ;  /* 0x3f0000000e0ee820 */ /* 0x000fe20000400000 */
[----:B------:R5:W2:Y:S01]  /*63b0*/  MUFU.EX2 R43, R18 ;  /* 0x00000012002b7308 */ /* 0x000aa20000000800 */
[----:B-1----:R-:W-:Y:S01]  /*63c0*/  @!P5 FMUL R137, R137, R137 ;  /* 0x000000898989d220 */ /* 0x002fe20000400000 */
[----:B---3--:R-:W-:-:S05]  /*63d0*/  FFMA R12, R54, UR52, -R10 ;  /* 0x00000034360c7c23 */ /* 0x008fca000800080a */
[----:B------:R-:W-:Y:S01]  /*63e0*/  @!P3 FMUL R15, R15, 0.5 ;  /* 0x3f0000000f0fb820 */ /* 0x000fe20000400000 */
[----:B------:R1:W3:Y:S01]  /*63f0*/  MUFU.EX2 R47, R14 ;  /* 0x0000000e002f7308 */ /* 0x0002e20000000800 */
[----:B-----5:R-:W-:Y:S01]  /*6400*/  FFMA R18, R51, UR52, -R10 ;  /* 0x0000003433127c23 */ /* 0x020fe2000800080a */
[----:B----4-:R-:W-:Y:S01]  /*6410*/  @!P4 FMUL R46, R46, R46 ;  /* 0x0000002e2e2ec220 */ /* 0x010fe20000400000 */
[----:B--2---:R-:W-:-:S03]  /*6420*/  FMNMX R4, R4, R13, !PT ;  /* 0x0000000d04047209 */ /* 0x004fc60007800000 */
[----:B------:R-:W-:Y:S02]  /*6430*/  FSETP.GEU.AND P5, PT, R18, -126, PT ;  /* 0xc2fc00001200780b */ /* 0x000fe40003fae000 */
[----:B------:R-:W2:Y:S01]  /*6440*/  MUFU.EX2 R50, R15 ;  /* 0x0000000f00327308 */ /* 0x000ea20000000800 */
[C---:B------:R-:W-:Y:S01]  /*6450*/  FSETP.NEU.AND P4, PT, R4.reuse, -INF , PT ;  /* 0xff8000000400780b */ /* 0x040fe20003f8d000 */
[----:B------:R-:W-:Y:S01]  /*6460*/  @!P2 FMUL R43, R43, R43 ;  /* 0x0000002b2b2ba220 */ /* 0x000fe20000400000 */
[----:B------:R-:W-:Y:S01]  /*6470*/  FSETP.GEU.AND P2, PT, R17, -126, PT ;  /* 0xc2fc00001100780b */ /* 0x000fe20003f4e000 */
[----:B-1----:R-:W-:Y:S01]  /*6480*/  FFMA R14, R55, UR52, -R10 ;  /* 0x00000034370e7c23 */ /* 0x002fe2000800080a */
[----:B------:R-:W-:Y:S02]  /*6490*/  FSEL R13, R4, RZ, P4 ;  /* 0x000000ff040d7208 */ /* 0x000fe40002000000 */
[----:B------:R-:W-:Y:S01]  /*64a0*/  FSETP.GEU.AND P4, PT, R12, -126, PT ;  /* 0xc2fc00000c00780b */ /* 0x000fe20003f8e000 */
[----:B---3--:R-:W-:-:S02]  /*64b0*/  @!P6 FMUL R47, R47, R47 ;  /* 0x0000002f2f2fe220 */ /* 0x008fc40000400000 */
[C---:B------:R-:W-:Y:S01]  /*64c0*/  FMUL R10, R13.reuse, UR52 ;  /* 0x000000340d0a7c20 */ /* 0x040fe20008400000 */
[----:B------:R-:W-:Y:S01]  /*64d0*/  @!P5 FMUL R18, R18, 0.5 ;  /* 0x3f0000001212d820 */ /* 0x000fe20000400000 */
[----:B------:R-:W-:Y:S01]  /*64e0*/  FSETP.GEU.AND P6, PT, R14, -126, PT ;  /* 0xc2fc00000e00780b */ /* 0x000fe20003fce000 */
[----:B------:R-:W-:Y:S01]  /*64f0*/  FADD R13, -R13, R8 ;  /* 0x000000080d0d7221 */ /* 0x000fe20000000100 */
[--C-:B------:R-:W-:Y:S01]  /*6500*/  FFMA R11, R11, UR52, -R10.reuse ;  /* 0x000000340b0b7c23 */ /* 0x100fe2000800080a */
[----:B------:R-:W1:Y:S01]  /*6510*/  MUFU.EX2 R54, R18 ;  /* 0x0000001200367308 */ /* 0x000e620000000800 */
[----:B------:R-:W-:Y:S01]  /*6520*/  @!P2 FMUL R17, R17, 0.5 ;  /* 0x3f0000001111a820 */ /* 0x000fe20000400000 */
[----:B--2---:R-:W-:Y:S01]  /*6530*/  @!P3 FMUL R50, R50, R50 ;  /* 0x000000323232b220 */ /* 0x004fe20000400000 */
[--C-:B------:R-:W-:Y:S01]  /*6540*/  FFMA R28, R28, UR52, -R10.reuse ;  /* 0x000000341c1c7c23 */ /* 0x100fe2000800080a */
[----:B------:R-:W-:Y:S01]  /*6550*/  FSETP.GEU.AND P3, PT, R11, -126, PT ;  /* 0xc2fc00000b00780b */ /* 0x000fe20003f6e000 */
[----:B------:R-:W-:Y:S01]  /*6560*/  @!P4 FMUL R12, R12, 0.5 ;  /* 0x3f0000000c0cc820 */ /* 0x000fe20000400000 */
[--C-:B------:R-:W-:Y:S01]  /*6570*/  FFMA R25, R25, UR52, -R10.reuse ;  /* 0x0000003419197c23 */ /* 0x100fe2000800080a */
[--C-:B------:R-:W-:Y:S01]  /*6580*/  FFMA R32, R32, UR52, -R10.reuse ;  /* 0x0000003420207c23 */ /* 0x100fe2000800080a */
[----:B------:R-:W2:Y:S01]  /*6590*/  MUFU.EX2 R51, R17 ;  /* 0x0000001100337308 */ /* 0x000ea20000000800 */
[--C-:B------:R-:W-:Y:S01]  /*65a0*/  FFMA R33, R33, UR52, -R10.reuse ;  /* 0x0000003421217c23 */ /* 0x100fe2000800080a */
[----:B------:R-:W-:Y:S01]  /*65b0*/  @!P6 FMUL R14, R14, 0.5 ;  /* 0x3f0000000e0ee820 */ /* 0x000fe20000400000 */
[--C-:B------:R-:W-:Y:S01]  /*65c0*/  FFMA R29, R29, UR52, -R10.reuse ;  /* 0x000000341d1d7c23 */ /* 0x100fe2000800080a */
[--C-:B------:R-:W-:Y:S01]  /*65d0*/  FFMA R37, R37, UR52, -R10.reuse ;  /* 0x0000003425257c23 */ /* 0x100fe2000800080a */
[--C-:B------:R-:W-:Y:S01]  /*65e0*/  FFMA R36, R36, UR52, -R10.reuse ;  /* 0x0000003424247c23 */ /* 0x100fe2000800080a */
[--C-:B------:R-:W-:Y:S01]  /*65f0*/  FFMA R40, R40, UR52, -R10.reuse ;  /* 0x0000003428287c23 */ /* 0x100fe2000800080a */
[--C-:B------:R-:W-:Y:S01]  /*6600*/  FFMA R41, R41, UR52, -R10.reuse ;  /* 0x0000003429297c23 */ /* 0x100fe2000800080a */
[----:B------:R-:W3:Y:S01]  /*6610*/  MUFU.EX2 R138, R14 ;  /* 0x0000000e008a7308 */ /* 0x000ee20000000800 */
[----:B------:R-:W-:Y:S01]  /*6620*/  @!P3 FMUL R11, R11, 0.5 ;  /* 0x3f0000000b0bb820 */ /* 0x000fe20000400000 */
[----:B-1----:R-:W-:Y:S01]  /*6630*/  @!P5 FMUL R54, R54, R54 ;  /* 0x000000363636d220 */ /* 0x002fe20000400000 */
[----:B------:R-:W-:Y:S01]  /*6640*/  FSETP.GEU.AND P5, PT, R28, -126, PT ;  /* 0xc2fc00001c00780b */ /* 0x000fe20003fae000 */
[--C-:B------:R-:W-:Y:S01]  /*6650*/  FFMA R44, R44, UR52, -R10.reuse ;  /* 0x000000342c2c7c23 */ /* 0x100fe2000800080a */
[--C-:B------:R-:W-:Y:S01]  /*6660*/  FFMA R48, R48, UR52, -R10.reuse ;  /* 0x0000003430307c23 */ /* 0x100fe2000800080a */
[--C-:B------:R-:W-:Y:S01]  /*6670*/  FFMA R45, R45, UR52, -R10.reuse ;  /* 0x000000342d2d7c23 */ /* 0x100fe2000800080a */
[--C-:B------:R-:W-:Y:S01]  /*6680*/  FFMA R49, R49, UR52, -R10.reuse ;  /* 0x0000003431317c23 */ /* 0x100fe2000800080a */
[----:B------:R-:W1:Y:S01]  /*6690*/  MUFU.EX2 R24, R11 ;  /* 0x0000000b00187308 */ /* 0x000e620000000800 */
[----:B--2---:R-:W-:Y:S01]  /*66a0*/  @!P2 FMUL R51, R51, R51 ;  /* 0x000000333333a220 */ /* 0x004fe20000400000 */
[----:B------:R-:W-:Y:S01]  /*66b0*/  FSETP.GEU.AND P2, PT, R25, -126, PT ;  /* 0xc2fc00001900780b */ /* 0x000fe20003f4e000 */
[--C-:B------:R-:W-:Y:S01]  /*66c0*/  FFMA R52, R52, UR52, -R10.reuse ;  /* 0x0000003434347c23 */ /* 0x100fe2000800080a */
[----:B------:R-:W-:Y:S01]  /*66d0*/  FFMA R53, R53, UR52, -R10 ;  /* 0x0000003435357c23 */ /* 0x000fe2000800080a */
[----:B------:R-:W-:Y:S01]  /*66e0*/  FMUL R13, R13, UR52 ;  /* 0x000000340d0d7c20 */ /* 0x000fe20008400000 */
[----:B------:R-:W-:Y:S01]  /*66f0*/  FADD R18, R136, R137 ;  /* 0x0000008988127221 */ /* 0x000fe20000000000 */
[----:B------:R-:W-:Y:S01]  /*6700*/  FADD R23, R38, R51 ;  /* 0x0000003326177221 */ /* 0x000fe20000000000 */
[----:B------:R-:W2:Y:S01]  /*6710*/  MUFU.EX2 R55, R12 ;  /* 0x0000000c00377308 */ /* 0x000ea20000000800 */
[----:B------:R-:W-:Y:S01]  /*6720*/  @!P5 FMUL R28, R28, 0.5 ;  /* 0x3f0000001c1cd820 */ /* 0x000fe20000400000 */
[----:B---3--:R-:W-:Y:S01]  /*6730*/  @!P6 FMUL R138, R138, R138 ;  /* 0x0000008a8a8ae220 */ /* 0x008fe20000400000 */
[----:B------:R-:W-:Y:S01]  /*6740*/  FSETP.GEU.AND P6, PT, R32, -126, PT ;  /* 0xc2fc00002000780b */ /* 0x000fe20003fce000 */
[----:B------:R-:W-:Y:S01]  /*6750*/  FADD R20, R34, R47 ;  /* 0x0000002f22147221 */ /* 0x000fe20000000000 */
[----:B------:R-:W-:Y:S01]  /*6760*/  FADD R22, R35, R50 ;  /* 0x0000003223167221 */ /* 0x000fe20000000000 */
[----:B------:R-:W-:Y:S01]  /*6770*/  FADD R27, R43, R138 ;  /* 0x0000008a2b1b7221 */ /* 0x000fe20000000000 */
[----:B------:R-:W-:Y:S01]  /*6780*/  @!P2 FMUL R25, R25, 0.5 ;  /* 0x3f0000001919a820 */ /* 0x000fe20000400000 */
[----:B------:R-:W3:Y:S01]  /*6790*/  MUFU.EX2 R26, R28 ;  /* 0x0000001c001a7308 */ /* 0x000ee20000000800 */
[----:B-1----:R-:W-:Y:S01]  /*67a0*/  @!P3 FMUL R24, R24, R24 ;  /* 0x000000181818b220 */ /* 0x002fe20000400000 */
[----:B------:R-:W-:-:S02]  /*67b0*/  FSETP.GEU.AND P3, PT, R33, -126, PT ;  /* 0xc2fc00002100780b */ /* 0x000fc40003f6e000 */
[----:B------:R-:W-:-:S04]  /*67c0*/  F2FP.F16.F32.PACK_AB R47, R50, R47 ;  /* 0x0000002f322f723e */ /* 0x000fc800000000ff */
[----:B------:R1:W4:Y:S01]  /*67d0*/  MUFU.EX2 R15, R25 ;  /* 0x00000019000f7308 */ /* 0x0003220000000800 */
[----:B--2---:R-:W-:Y:S01]  /*67e0*/  @!P4 FMUL R55, R55, R55 ;  /* 0x000000373737c220 */ /* 0x004fe20000400000 */
[----:B------:R-:W-:Y:S01]  /*67f0*/  FSETP.GEU.AND P4, PT, R29, -126, PT ;  /* 0xc2fc00001d00780b */ /* 0x000fe20003f8e000 */
[----:B------:R-:W-:-:S04]  /*6800*/  @!P6 FMUL R32, R32, 0.5 ;  /* 0x3f0000002020e820 */ /* 0x000fc80000400000 */
[----:B------:R-:W-:Y:S01]  /*6810*/  @!P3 FMUL R33, R33, 0.5 ;  /* 0x3f0000002121b820 */ /* 0x000fe20000400000 */
[----:B---3--:R-:W-:Y:S01]  /*6820*/  @!P5 FMUL R26, R26, R26 ;  /* 0x0000001a1a1ad220 */ /* 0x008fe20000400000 */
[----:B------:R-:W-:Y:S01]  /*6830*/  FSETP.GEU.AND P5, PT, R37, -126, PT ;  /* 0xc2fc00002500780b */ /* 0x000fe20003fae000 */
[----:B------:R-:W2:Y:S01]  /*6840*/  MUFU.EX2 R32, R32 ;  /* 0x0000002000207308 */ /* 0x000ea20000000800 */
[----:B-1----:R-:W-:-:S04]  /*6850*/  FADD R25, R42, R55 ;  /* 0x000000372a197221 */ /* 0x002fc80000000000 */
[----:B------:R-:W-:Y:S01]  /*6860*/  @!P4 FMUL R29, R29, 0.5 ;  /* 0x3f0000001d1dc820 */ /* 0x000fe20000400000 */
[----:B----4-:R-:W-:Y:S01]  /*6870*/  @!P2 FMUL R15, R15, R15 ;  /* 0x0000000f0f0fa220 */ /* 0x010fe20000400000 */
[----:B------:R-:W-:Y:S02]  /*6880*/  FSETP.GEU.AND P2, PT, R36, -126, PT ;  /* 0xc2fc00002400780b */ /* 0x000fe40003f4e000 */
[----:B------:R-:W1:Y:S03]  /*6890*/  MUFU.EX2 R11, R29 ;  /* 0x0000001d000b7308 */ /* 0x000e660000000800 */
[----:B------:R-:W-:-:S05]  /*68a0*/  @!P5 FMUL R37, R37, 0.5 ;  /* 0x3f0000002525d820 */ /* 0x000fca0000400000 */
[----:B------:R-:W3:Y:S01]  /*68b0*/  MUFU.EX2 R33, R33 ;  /* 0x0000002100217308 */ /* 0x000ee20000000800 */
[----:B--2---:R-:W-:Y:S01]  /*68c0*/  @!P6 FMUL R32, R32, R32 ;  /* 0x000000202020e220 */ /* 0x004fe20000400000 */
[----:B------:R-:W-:Y:S01]  /*68d0*/  FSETP.GEU.AND P6, PT, R41, -126, PT ;  /* 0xc2fc00002900780b */ /* 0x000fe20003fce000 */
[----:B------:R-:W-:-:S05]  /*68e0*/  @!P2 FMUL R36, R36, 0.5 ;  /* 0x3f0000002424a820 */ /* 0x000fca0000400000 */
[----:B------:R-:W2:Y:S01]  /*68f0*/  MUFU.EX2 R37, R37 ;  /* 0x0000002500257308 */ /* 0x000ea20000000800 */
[----:B-1----:R-:W-:Y:S01]  /*6900*/  @!P4 FMUL R11, R11, R11 ;  /* 0x0000000b0b0bc220 */ /* 0x002fe20000400000 */
[----:B------:R-:W-:-:S05]  /*6910*/  FSETP.GEU.AND P4, PT, R40, -126, PT ;  /* 0xc2fc00002800780b */ /* 0x000fca0003f8e000 */
[----:B------:R-:W-:Y:S01]  /*6920*/  @!P6 FMUL R41, R41, 0.5 ;  /* 0x3f0000002929e820 */ /* 0x000fe20000400000 */
[----:B------:R1:W4:Y:S01]  /*6930*/  MUFU.EX2 R30, R36 ;  /* 0x00000024001e7308 */ /* 0x0003220000000800 */
[----:B---3--:R-:W-:Y:S01]  /*6940*/  @!P3 FMUL R33, R33, R33 ;  /* 0x000000212121b220 */ /* 0x008fe20000400000 */
[----:B------:R-:W-:-:S05]  /*6950*/  FSETP.GEU.AND P3, PT, R44, -126, PT ;  /* 0xc2fc00002c00780b */ /* 0x000fca0003f6e000 */
[----:B------:R-:W-:Y:S01]  /*6960*/  @!P4 FMUL R40, R40, 0.5 ;  /* 0x3f0000002828c820 */ /* 0x000fe20000400000 */
[----:B------:R3:W5:Y:S01]  /*6970*/  MUFU.EX2 R12, R41 ;  /* 0x00000029000c7308 */ /* 0x0007620000000800 */
[----:B--2---:R-:W-:Y:S01]  /*6980*/  @!P5 FMUL R37, R37, R37 ;  /* 0x000000252525d220 */ /* 0x004fe20000400000 */
[----:B------:R-:W-:Y:S01]  /*6990*/  FSETP.GEU.AND P5, PT, R48, -126, PT ;  /* 0xc2fc00003000780b */ /* 0x000fe20003fae000 */
[----:B-1----:R-:W-:Y:S01]  /*69a0*/  FADD R36, R18, R23 ;  /* 0x0000001712247221 */ /* 0x002fe20000000000 */
[----:B------:R-:W-:Y:S01]  /*69b0*/  FADD R18, R31, R46 ;  /* 0x0000002e1f127221 */ /* 0x000fe20000000000 */
[----:B------:R-:W-:Y:S02]  /*69c0*/  FADD R23, R39, R54 ;  /* 0x0000003627177221 */ /* 0x000fe40000000000 */
[----:B------:R-:W-:Y:S01]  /*69d0*/  @!P3 FMUL R44, R44, 0.5 ;  /* 0x3f0000002c2cb820 */ /* 0x000fe20000400000 */
[----:B------:R1:W2:Y:S01]  /*69e0*/  MUFU.EX2 R17, R40 ;  /* 0x0000002800117308 */ /* 0x0002a20000000800 */
[----:B----4-:R-:W-:Y:S01]  /*69f0*/  @!P2 FMUL R30, R30, R30 ;  /* 0x0000001e1e1ea220 */ /* 0x010fe20000400000 */
[----:B------:R-:W-:Y:S01]  /*6a00*/  FSETP.GEU.AND P2, PT, R45, -126, PT ;  /* 0xc2fc00002d00780b */ /* 0x000fe20003f4e000 */
[----:B---3--:R-:W-:-:S04]  /*6a10*/  FADD R41, R20, R25 ;  /* 0x0000001914297221 */ /* 0x008fc80000000000 */
[----:B------:R-:W-:Y:S01]  /*6a20*/  @!P5 FMUL R48, R48, 0.5 ;  /* 0x3f0000003030d820 */ /* 0x000fe20000400000 */
[----:B------:R3:W4:Y:S01]  /*6a30*/  MUFU.EX2 R19, R44 ;  /* 0x0000002c00137308 */ /* 0x0007220000000800 */
[----:B-----5:R-:W-:Y:S01]  /*6a40*/  @!P6 FMUL R12, R12, R12 ;  /* 0x0000000c0c0ce220 */ /* 0x020fe20000400000 */
[----:B------:R-:W-:Y:S01]  /*6a50*/  FSETP.GEU.AND P6, PT, R52, -126, PT ;  /* 0xc2fc00003400780b */ /* 0x000fe20003fce000 */
[----:B-1----:R-:W-:Y:S01]  /*6a60*/  FADD R40, R18, R23 ;  /* 0x0000001712287221 */ /* 0x002fe20000000000 */
[----:B------:R-:W-:Y:S01]  /*6a70*/  FADD R36, R36, R41 ;  /* 0x0000002924247221 */ /* 0x000fe20000000000 */
[----:B------:R-:W-:Y:S02]  /*6a80*/  FADD R18, R15, R12 ;  /* 0x0000000c0f127221 */ /* 0x000fe40000000000 */
[----:B------:R-:W-:Y:S01]  /*6a90*/  @!P2 FMUL R45, R45, 0.5 ;  /* 0x3f0000002d2da820 */ /* 0x000fe20000400000 */
[----:B------:R-:W1:Y:S01]  /*6aa0*/  MUFU.EX2 R21, R48 ;  /* 0x0000003000157308 */ /* 0x000e620000000800 */
[----:B--2---:R-:W-:Y:S01]  /*6ab0*/  @!P4 FMUL R17, R17, R17 ;  /* 0x000000111111c220 */ /* 0x004fe20000400000 */
[----:B------:R-:W-:-:S04]  /*6ac0*/  FSETP.GEU.AND P4, PT, R49, -126, PT ;  /* 0xc2fc00003100780b */ /* 0x000fc80003f8e000 */
[----:B---3--:R-:W-:Y:S01]  /*6ad0*/  F2FP.F16.F32.PACK_AB R44, R12, R17 ;  /* 0x000000110c2c723e */ /* 0x008fe200000000ff */
[----:B------:R-:W-:Y:S01]  /*6ae0*/  @!P6 FMUL R52, R52, 0.5 ;  /* 0x3f0000003434e820 */ /* 0x000fe20000400000 */
[----:B------:R2:W3:Y:S01]  /*6af0*/  MUFU.EX2 R14, R45 ;  /* 0x0000002d000e7308 */ /* 0x0004e20000000800 */
[----:B----4-:R-:W-:Y:S01]  /*6b00*/  @!P3 FMUL R19, R19, R19 ;  /* 0x000000131313b220 */ /* 0x010fe20000400000 */
[----:B------:R-:W-:-:S03]  /*6b10*/  FSETP.GEU.AND P3, PT, R53, -126, PT ;  /* 0xc2fc00003500780b */ /* 0x000fc60003f6e000 */
[----:B------:R-:W-:Y:S01]  /*6b20*/  FADD R20, R26, R19 ;  /* 0x000000131a147221 */ /* 0x000fe20000000000 */
[----:B------:R-:W-:Y:S01]  /*6b30*/  F2FP.F16.F32.PACK_AB R26, R11, R26 ;  /* 0x0000001a0b1a723e */ /* 0x000fe200000000ff */
[----:B------:R-:W-:Y:S01]  /*6b40*/  @!P4 FMUL R49, R49, 0.5 ;  /* 0x3f0000003131c820 */ /* 0x000fe20000400000 */
[----:B------:R-:W4:Y:S01]  /*6b50*/  MUFU.EX2 R9, R52 ;  /* 0x0000003400097308 */ /* 0x000f220000000800 */
[----:B-1----:R-:W-:Y:S01]  /*6b60*/  @!P5 FMUL R21, R21, R21 ;  /* 0x000000151515d220 */ /* 0x002fe20000400000 */
[----:B------:R-:W-:Y:S01]  /*6b70*/  FSETP.GEU.AND P5, PT, R13, -126, PT ;  /* 0xc2fc00000d00780b */ /* 0x000fe20003fae000 */
[----:B--2---:R-:W-:Y:S02]  /*6b80*/  FADD R45, R22, R27 ;  /* 0x0000001b162d7221 */ /* 0x004fe40000000000 */
[----:B------:R-:W-:Y:S02]  /*6b90*/  FADD R23, R32, R21 ;  /* 0x0000001520177221 */ /* 0x000fe40000000000 */
[----:B------:R-:W-:Y:S01]  /*6ba0*/  @!P3 FMUL R53, R53, 0.5 ;  /* 0x3f0000003535b820 */ /* 0x000fe20000400000 */
[----:B------:R-:W1:Y:S01]  /*6bb0*/  MUFU.EX2 R10, R49 ;  /* 0x00000031000a7308 */ /* 0x000e620000000800 */
[----:B---3--:R-:W-:Y:S01]  /*6bc0*/  @!P2 FMUL R14, R14, R14 ;  /* 0x0000000e0e0ea220 */ /* 0x008fe20000400000 */
[----:B------:R-:W-:Y:S01]  /*6bd0*/  FSETP.GEU.AND P2, PT, R16, -126, PT ;  /* 0xc2fc00001000780b */ /* 0x000fe20003f4e000 */
[----:B------:R-:W-:-:S02]  /*6be0*/  FADD R45, R40, R45 ;  /* 0x0000002d282d7221 */ /* 0x000fc40000000000 */
[----:B------:R-:W-:Y:S02]  /*6bf0*/  FADD R22, R11, R14 ;  /* 0x0000000e0b167221 */ /* 0x000fe40000000000 */
[----:B------:R-:W-:Y:S01]  /*6c00*/  @!P5 FMUL R13, R13, 0.5 ;  /* 0x3f0000000d0dd820 */ /* 0x000fe20000400000 */
[----:B------:R2:W3:Y:S01]  /*6c10*/  MUFU.EX2 R8, R53 ;  /* 0x0000003500087308 */ /* 0x0004e20000000800 */
[----:B----4-:R-:W-:Y:S01]  /*6c20*/  @!P6 FMUL R9, R9, R9 ;  /* 0x000000090909e220 */ /* 0x010fe20000400000 */
[----:B------:R-:W-:-:S03]  /*6c30*/  FADD R45, R36, R45 ;  /* 0x0000002d242d7221 */ /* 0x000fc60000000000 */
[----:B------:R-:W-:Y:S01]  /*6c40*/  FADD R27, R30, R9 ;  /* 0x000000091e1b7221 */ /* 0x000fe20000000000 */
[----:B------:R-:W-:Y:S01]  /*6c50*/  F2FP.F16.F32.PACK_AB R30, R37, R30 ;  /* 0x0000001e251e723e */ /* 0x000fe200000000ff */
[----:B------:R-:W-:Y:S01]  /*6c60*/  @!P2 FMUL R16, R16, 0.5 ;  /* 0x3f0000001010a820 */ /* 0x000fe20000400000 */
[----:B------:R-:W4:Y:S01]  /*6c70*/  MUFU.EX2 R13, R13 ;  /* 0x0000000d000d7308 */ /* 0x000f220000000800 */
[----:B-1----:R-:W-:Y:S01]  /*6c80*/  @!P4 FMUL R10, R10, R10 ;  /* 0x0000000a0a0ac220 */ /* 0x002fe20000400000 */
[----:B------:R-:W-:Y:S01]  /*6c90*/  FADD R27, R20, R27 ;  /* 0x0000001b141b7221 */ /* 0x000fe20000000000 */
[----:B--2---:R-:W-:Y:S02]  /*6ca0*/  F2FP.F16.F32.PACK_AB R53, R54, R51 ;  /* 0x000000333635723e */ /* 0x004fe400000000ff */
[----:B------:R-:W-:Y:S01]  /*6cb0*/  FADD R25, R33, R10 ;  /* 0x0000000a21197221 */ /* 0x000fe20000000000 */
[----:B------:R-:W-:Y:S02]  /*6cc0*/  F2FP.F16.F32.PACK_AB R52, R10, R21 ;  /* 0x000000150a34723e */ /* 0x000fe400000000ff */
[----:B------:R1:W2:Y:S01]  /*6cd0*/  MUFU.EX2 R28, R16 ;  /* 0x00000010001c7308 */ /* 0x0002a20000000800 */
[----:B---3--:R-:W-:Y:S01]  /*6ce0*/  @!P3 FMUL R8, R8, R8 ;  /* 0x000000080808b220 */ /* 0x008fe20000400000 */
[----:B------:R-:W-:Y:S01]  /*6cf0*/  FADD R18, R18, R25 ;  /* 0x0000001912127221 */ /* 0x000fe20000000000 */
[----:B------:R-:W-:-:S02]  /*6d00*/  F2FP.F16.F32.PACK_AB R25, R31, R136 ;  /* 0x000000881f19723e */ /* 0x000fc400000000ff */
[----:B------:R-:W-:Y:S01]  /*6d10*/  FADD R29, R37, R8 ;  /* 0x00000008251d7221 */ /* 0x000fe20000000000 */
[----:B------:R-:W-:Y:S02]  /*6d20*/  F2FP.F16.F32.PACK_AB R31, R43, R42 ;  /* 0x0000002a2b1f723e */ /* 0x000fe400000000ff */
[----:B------:R-:W-:Y:S01]  /*6d30*/  F2FP.F16.F32.PACK_AB R54, R8, R9 ;  /* 0x000000090836723e */ /* 0x000fe200000000ff */
[----:B-1----:R-:W-:Y:S01]  /*6d40*/  FADD R16, R24, R17 ;  /* 0x0000001118107221 */ /* 0x002fe20000000000 */
[----:B------:R-:W-:Y:S01]  /*6d50*/  FADD R29, R22, R29 ;  /* 0x0000001d161d7221 */ /* 0x000fe20000000000 */
[----:B----4-:R-:W-:Y:S01]  /*6d60*/  @!P5 FMUL R13, R13, R13 ;  /* 0x0000000d0d0dd220 */ /* 0x010fe20000400000 */
[----:B------:R-:W-:Y:S01]  /*6d70*/  F2FP.F16.F32.PACK_AB R24, R15, R24 ;  /* 0x000000180f18723e */ /* 0x000fe200000000ff */
[----:B------:R-:W-:Y:S01]  /*6d80*/  FADD R16, R16, R23 ;  /* 0x0000001710107221 */ /* 0x000fe20000000000 */
[----:B------:R-:W-:Y:S01]  /*6d90*/  FADD R29, R18, R29 ;  /* 0x0000001d121d7221 */ /* 0x000fe20000000000 */
[-C--:B------:R-:W-:Y:S01]  /*6da0*/  FMUL R120, R120, R13.reuse ;  /* 0x0000000d78787220 */ /* 0x080fe20000400000 */
[-C--:B------:R-:W-:Y:S01]  /*6db0*/  FMUL R121, R121, R13.reuse ;  /* 0x0000000d79797220 */ /* 0x080fe20000400000 */
[----:B------:R-:W-:Y:S01]  /*6dc0*/  FADD R16, R16, R27 ;  /* 0x0000001b10107221 */ /* 0x000fe20000000000 */
[----:B--2---:R-:W-:Y:S01]  /*6dd0*/  @!P2 FMUL R28, R28, R28 ;  /* 0x0000001c1c1ca220 */ /* 0x004fe20000400000 */
[----:B------:R-:W-:Y:S01]  /*6de0*/  F2FP.F16.F32.PACK_AB R27, R35, R34 ;  /* 0x00000022231b723e */ /* 0x000fe200000000ff */
[----:B------:R-:W-:Y:S01]  /*6df0*/  FMUL R124, R124, R13 ;  /* 0x0000000d7c7c7220 */ /* 0x000fe20000400000 */
[----:B------:R-:W-:Y:S01]  /*6e00*/  FADD R16, R16, R29 ;  /* 0x0000001d10107221 */ /* 0x000fe20000000000 */
[----:B------:R-:W-:Y:S01]  /*6e10*/  FFMA R5, R28, R5, R45 ;  /* 0x000000051c057223 */ /* 0x000fe2000000002d */
[-C--:B------:R-:W-:Y:S01]  /*6e20*/  FMUL R122, R122, R28.reuse ;  /* 0x0000001c7a7a7220 */ /* 0x080fe20000400000 */
[----:B------:R-:W-:Y:S01]  /*6e30*/  FMUL R123, R123, R28 ;  /* 0x0000001c7b7b7220 */ /* 0x000fe20000400000 */
[----:B------:R-:W-:Y:S01]  /*6e40*/  FFMA R6, R13, R6, R16 ;  /* 0x000000060d067223 */ /* 0x000fe20000000010 */
[----:B------:R-:W-:Y:S01]  /*6e50*/  SHF.L.U32 R16, R7, 0x1f, RZ ;  /* 0x0000001f07107819 */ /* 0x000fe200000006ff */
[-C--:B------:R-:W-:Y:S01]  /*6e60*/  FMUL R126, R126, R28.reuse ;  /* 0x0000001c7e7e7220 */ /* 0x080fe20000400000 */
[-C--:B------:R-:W-:Y:S01]  /*6e70*/  FMUL R127, R127, R28.reuse ;  /* 0x0000001c7f7f7220 */ /* 0x080fe20000400000 */
[-C--:B------:R-:W-:Y:S01]  /*6e80*/  FMUL R130, R130, R28.reuse ;  /* 0x0000001c82827220 */ /* 0x080fe20000400000 */
[----:B------:R1:W2:Y:S01]  /*6e90*/  SYNCS.PHASECHK.TRANS64.TRYWAIT P2, [UR10+0x23000], R16 ;  /* 0x02300010ff0075a7 */ /* 0x0002a2000804014a */
        /* <DEDUP_REMOVED lines=35> */
[----:B------:R-:W-:Y:S01]  /*70d0*/  F2FP.F16.F32.PACK_AB R45, R46, R137 ;  /* 0x000000892e2d723e */ /* 0x000fe200000000ff */
[-C--:B------:R-:W-:Y:S01]  /*70e0*/  FMUL R125, R125, R13.reuse ;  /* 0x0000000d7d7d7220 */ /* 0x080fe20000400000 */
[----:B------:R-:W-:Y:S01]  /*70f0*/  F2FP.F16.F32.PACK_AB R29, R39, R38 ;  /* 0x00000026271d723e */ /* 0x000fe200000000ff */
        /* <DEDUP_REMOVED lines=37> */
[----:B------:R-:W-:Y:S01]  /*7350*/  F2FP.F16.F32.PACK_AB R46, R14, R19 ;  /* 0x000000130e2e723e */ /* 0x000fe200000000ff */
[----:B-12---:R-:W-:Y:S06]  /*7360*/  @!P0 BRA `(.L_x_39) ;  /* 0x0000000000048947 */ /* 0x006fec0003800000 */
[----:B------:R-:W-:Y:S01]  /*7370*/  BPT.TRAP 0x1 ;  /* 0x000000040000795c */ /* 0x000fe20000300000 */
.L_x_39:
[----:B------:R-:W-:Y:S05]  /*7380*/  @P2 BRA `(.L_x_40) ;  /* 0x0000000000082947 */ /* 0x000fea0003800000 */
[----:B------:R-:W1:Y:S02]  /*7390*/  SYNCS.PHASECHK.TRANS64.TRYWAIT P2, [UR10+0x23000], R16 ;  /* 0x02300010ff0075a7 */ /* 0x000e64000804014a */
[----:B-1----:R-:W-:Y:S05]  /*73a0*/  @!P2 BRA `(.L_x_41) ;  /* 0x00000044006ca947 */ /* 0x002fea0003800000 */
.L_x_40:
        /* <DEDUP_REMOVED lines=103> */
.L_x_42:
[----:B------:R-:W-:-:S04]  /*7a20*/  ULEA UR10, UR39, UR36, 0x3 ;  /* 0x00000024270a7291 */ /* 0x000fc8000f8e183f */
[----:B------:R-:W-:-:S04]  /*7a30*/  UIADD3 UR10, UR10, 0x23028, URZ ;  /* 0x000230280a0a7890 */ /* 0x000fc8000fffe03f */
[----:B------:R-:W-:-:S09]  /*7a40*/  UPRMT UR10, URZ, 0x654, UR10 ;  /* 0x000006543f0a7896 */ /* 0x000fd2000800000a */
[----:B------:R-:W-:Y:S01]  /*7a50*/  SYNCS.ARRIVE.TRANS64.RED.A1T0 RZ, [UR10], RZ ;  /* 0x000000ffffff79a7 */ /* 0x000fe2000810040a */
[----:B------:R-:W-:Y:S05]  /*7a60*/  @P1 BRA `(.L_x_43) ;  /* 0x0000000000041947 */ /* 0x000fea0003800000 */
[----:B------:R-:W-:Y:S01]  /*7a70*/  BPT.TRAP 0x1 ;  /* 0x000000040000795c */ /* 0x000fe20000300000 */
.L_x_43:
[----:B------:R-:W-:-:S04]  /*7a80*/  UIADD3 UR39, UR39, 0x1, URZ ;  /* 0x0000000127277890 */ /* 0x000fc8000fffe03f */
[----:B------:R-:W-:-:S04]  /*7a90*/  UISETP.NE.AND UP0, UPT, UR39, 0x5, UPT ;  /* 0x000000052700788c */ /* 0x000fc8000bf05270 */
[----:B------:R-:W-:Y:S01]  /*7aa0*/  USEL UR39, UR39, URZ, UP0 ;  /* 0x0000003f27277287 */ /* 0x000fe20008000000 */
[----:B------:R-:W-:Y:S11]  /*7ab0*/  @!P0 BRA `(.L_x_44) ;  /* 0x0000000000048947 */ /* 0x000ff60003800000 */
[----:B------:R-:W-:Y:S01]  /*7ac0*/  BPT.TRAP 0x1 ;  /* 0x000000040000795c */ /* 0x000fe20000300000 */
.L_x_44:
[----:B------:R-:W-:-:S04]  /*7ad0*/  ULEA UR10, UR39, UR36, 0x3 ;  /* 0x00000024270a7291 */ /* 0x000fc8000f8e183f */
[----:B------:R-:W-:-:S04]  /*7ae0*/  UIADD3 UR10, UR10, 0x23028, URZ ;  /* 0x000230280a0a7890 */ /* 0x000fc8000fffe03f */
[----:B------:R-:W-:-:S09]  /*7af0*/  UPRMT UR10, URZ, 0x654, UR10 ;  /* 0x000006543f0a7896 */ /* 0x000fd2000800000a */
[----:B------:R-:W-:Y:S01]  /*7b00*/  SYNCS.ARRIVE.TRANS64.RED.A1T0 RZ, [UR10], RZ ;  /* 0x000000ffffff79a7 */ /* 0x000fe2000810040a */
[----:B------:R-:W-:Y:S05]  /*7b10*/  @P1 BRA `(.L_x_45) ;  /* 0x0000000000041947 */ /* 0x000fea0003800000 */
[----:B------:R-:W-:Y:S01]  /*7b20*/  BPT.TRAP 0x1 ;  /* 0x000000040000795c */ /* 0x000fe20000300000 */
.L_x_45:
        /* <DEDUP_REMOVED lines=14> */
.L_x_35:
[----:B------:R-:W1:Y:S01]  /*7c10*/  SHFL.BFLY PT, R7, R6, 0x1, 0x1f ;  /* 0x0c201f0006077f89 */ /* 0x000e6200000e0000 */
[----:B------:R-:W-:Y:S01]  /*7c20*/  BSSY B0, `(.L_x_47) ;  /* 0x0000022000007945 */ /* 0x000fe20003800000 */
[----:B------:R-:W-:Y:S02]  /*7c30*/  MOV R9, 0x7f800000 ;  /* 0x7f80000000097802 */ /* 0x000fe40000000f00 */
[----:B------:R-:W2:Y:S01]  /*7c40*/  SHFL.BFLY PT, R0, R5, 0x1, 0x1f ;  /* 0x0c201f0005007f89 */ /* 0x000ea200000e0000 */
[----:B------:R-:W-:Y:S02]  /*7c50*/  MOV R8, 0x3f800000 ;  /* 0x3f80000000087802 */ /* 0x000fe40000000f00 */
[----:B------:R-:W-:Y:S01]  /*7c60*/  MOV R11, 0x7f800000 ;  /* 0x7f800000000b7802 */ /* 0x000fe20000000f00 */
[----:B-1----:R-:W-:Y:S01]  /*7c70*/  FADD R7, R7, R6 ;  /* 0x0000000607077221 */ /* 0x002fe20000000000 */
[----:B--2---:R-:W-:-:S04]  /*7c80*/  FADD R14, R0, R5 ;  /* 0x00000005000e7221 */ /* 0x004fc80000000000 */
[----:B------:R-:W1:Y:S01]  /*7c90*/  SHFL.BFLY PT, R2, R7, 0x2, 0x1f ;  /* 0x0c401f0007027f89 */ /* 0x000e6200000e0000 */
[----:B------:R-:W-:-:S03]  /*7ca0*/  MOV R0, 0x3f800000 ;  /* 0x3f80000000007802 */ /* 0x000fc60000000f00 */
[----:B------:R-:W2:Y:S01]  /*7cb0*/  SHFL.BFLY PT, R15, R14, 0x2, 0x1f ;  /* 0x0c401f000e0f7f89 */ /* 0x000ea200000e0000 */
[C---:B-1----:R-:W-:Y:S01]  /*7cc0*/  FSETP.NE.AND P0, PT, R7.reuse, -R2, PT ;  /* 0x800000020700720b */ /* 0x042fe20003f05000 */
[----:B------:R-:W-:Y:S01]  /*7cd0*/  FADD R2, R7, R2 ;  /* 0x0000000207027221 */ /* 0x000fe20000000000 */
[----:B--2---:R-:W-:-:S11]  /*7ce0*/  FADD R5, R14, R15 ;  /* 0x0000000f0e057221 */ /* 0x004fd60000000000 */
[----:B------:R-:W-:Y:S05]  /*7cf0*/  @!P0 BRA `(.L_x_48) ;  /* 0x0000000000508947 */ /* 0x000fea0003800000 */
[----:B------:R-:W-:Y:S01]  /*7d00*/  IADD3 R0, R2, 0x1800000, RZ ;  /* 0x0180000002007810 */ /* 0x000fe20007ffe0ff */
[----:B------:R-:W-:Y:S03]  /*7d10*/  BSSY B1, `(.L_x_49) ;  /* 0x000000b000017945 */ /* 0x000fe60003800000 */
[----:B------:R-:W-:-:S04]  /*7d20*/  LOP3.LUT R0, R0, 0x7f800000, RZ, 0xc0, !PT ;  /* 0x7f80000000007812 */ /* 0x000fc800078ec0ff */
[----:B------:R-:W-:-:S13]  /*7d30*/  ISETP.GT.U32.AND P0, PT, R0, 0x1ffffff, PT ;  /* 0x01ffffff0000780c */ /* 0x000fda0003f04070 */
[----:B------:R-:W-:Y:S05]  /*7d40*/  @P0 BRA `(.L_x_50) ;  /* 0x00000000000c0947 */ /* 0x000fea0003800000 */
[----:B------:R-:W-:-:S07]  /*7d50*/  MOV R12, 0x7d70 ;  /* 0x00007d70000c7802 */ /* 0x000fce0000000f00 */
[----:B------:R-:W-:Y:S05]  /*7d60*/  CALL.REL.NOINC `($__internal_0_$__cuda_sm20_rcp_rn_f32_slowpath) ;  /* 0x0000003c00a47944 */ /* 0x000fea0003c00000 */
[----:B------:R-:W-:Y:S05]  /*7d70*/  BRA `(.L_x_51) ;  /* 0x0000000000107947 */ /* 0x000fea0003800000 */
.L_x_50:
[----:B------:R-:W1:Y:S02]  /*7d80*/  MUFU.RCP R7, R2 ;  /* 0x0000000200077308 */ /* 0x000e640000001000 */
[----:B-1----:R-:W-:-:S04]  /*7d90*/  FFMA R0, R2, R7, -1 ;  /* 0xbf80000002007423 */ /* 0x002fc80000000007 */
[----:B------:R-:W-:-:S04]  /*7da0*/  FADD.FTZ R0, -R0, -RZ ;  /* 0x800000ff00007221 */ /* 0x000fc80000010100 */
[----:B------:R-:W-:-:S07]  /*7db0*/  FFMA R0, R7, R0, R7 ;  /* 0x0000000007007223 */ /* 0x000fce0000000007 */
.L_x_51:
[----:B------:R-:W-:Y:S05]  /*7dc0*/  BSYNC B1 ;  /* 0x0000000000017941 */ /* 0x000fea0003800000 */
.L_x_49:
[----:B------:R-:W-:Y:S01]  /*7dd0*/  FSETP.GEU.AND P0, PT, |R2|, 1.175494350822287508e-38, PT ;  /* 0x008000000200780b */ /* 0x000fe20003f0e200 */
[----:B------:R-:W-:-:S12]  /*7de0*/  ULDC UR4, c[0x0][0x600] ;  /* 0x0001800000047ab9 */ /* 0x000fd80000000800 */
[----:B------:R-:W-:-:S04]  /*7df0*/  @!P0 FMUL R2, R2, 16777216 ;  /* 0x4b80000002028820 */ /* 0x000fc80000400000 */
[----:B------:R-:W1:Y:S02]  /*7e00*/  MUFU.LG2 R6, R2 ;  /* 0x0000000200067308 */ /* 0x000e640000000c00 */
[----:B-1----:R-:W-:-:S04]  /*7e10*/  @!P0 FADD R6, R6, -24 ;  /* 0xc1c0000006068421 */ /* 0x002fc80000000000 */
[----:B------:R-:W-:-:S04]  /*7e20*/  FMUL R11, R6, 0.69314718246459960938 ;  /* 0x3f317218060b7820 */ /* 0x000fc80000400000 */
[----:B------:R-:W-:-:S07]  /*7e30*/  FFMA R11, R4, UR4, R11 ;  /* 0x00000004040b7c23 */ /* 0x000fce000800000b */
.L_x_48:
[----:B------:R-:W-:Y:S05]  /*7e40*/  BSYNC B0 ;  /* 0x0000000000007941 */ /* 0x000fea0003800000 */
.L_x_47:
[----:B------:R-:W-:Y:S01]  /*7e50*/  FSETP.NE.AND P0, PT, R14, -R15, PT ;  /* 0x8000000f0e00720b */ /* 0x000fe20003f05000 */
[----:B------:R-:W-:Y:S01]  /*7e60*/  ULDC UR4, c[0x0][0x608] ;  /* 0x0001820000047ab9 */ /* 0x000fe20000000800 */
[----:B------:R-:W-:Y:S01]  /*7e70*/  BSSY B0, `(.L_x_52) ;  /* 0x0000041000007945 */ /* 0x000fe20003800000 */
[----:B------:R-:W-:-:S04]  /*7e80*/  FMUL R0, R0, UR4 ;  /* 0x0000000400007c20 */ /* 0x000fc80008400000 */
        /* <DEDUP_REMOVED lines=40> */
[----:B------:R-:W-:Y:S06]  /*8110*/  @!P0 BRA `(.L_x_53) ;  /* 0x0000000000588947 */ /* 0x000fec0003800000 */
[----:B------:R-:W-:Y:S01]  /*8120*/  IADD3 R0, R5, 0x1800000, RZ ;  /* 0x0180000005007810 */ /* 0x000fe20007ffe0ff */
[----:B------:R-:W-:Y:S03]  /*8130*/  BSSY B1, `(.L_x_54) ;  /* 0x000000d000017945 */ /* 0x000fe60003800000 */
[----:B------:R-:W-:-:S04]  /*8140*/  LOP3.LUT R0, R0, 0x7f800000, RZ, 0xc0, !PT ;  /* 0x7f80000000007812 */ /* 0x000fc800078ec0ff */
[----:B------:R-:W-:-:S13]  /*8150*/  ISETP.GT.U32.AND P0, PT, R0, 0x1ffffff, PT ;  /* 0x01ffffff0000780c */ /* 0x000fda0003f04070 */
[----:B------:R-:W-:Y:S05]  /*8160*/  @P0 BRA `(.L_x_55) ;  /* 0x0000000000140947 */ /* 0x000fea0003800000 */
[----:B------:R-:W-:Y:S02]  /*8170*/  MOV R2, R5 ;  /* 0x0000000500027202 */ /* 0x000fe40000000f00 */
[----:B------:R-:W-:-:S07]  /*8180*/  MOV R12, 0x81a0 ;  /* 0x000081a0000c7802 */ /* 0x000fce0000000f00 */
[----:B------:R-:W-:Y:S05]  /*8190*/  CALL.REL.NOINC `($__internal_0_$__cuda_sm20_rcp_rn_f32_slowpath) ;  /* 0x0000003800987944 */ /* 0x000fea0003c00000 */
[----:B------:R-:W-:Y:S01]  /*81a0*/  MOV R8, R0 ;  /* 0x0000000000087202 */ /* 0x000fe20000000f00 */
[----:B------:R-:W-:Y:S06]  /*81b0*/  BRA `(.L_x_56) ;  /* 0x0000000000107947 */ /* 0x000fec0003800000 */
.L_x_55:
[----:B------:R-:W1:Y:S02]  /*81c0*/  MUFU.RCP R8, R5 ;  /* 0x0000000500087308 */ /* 0x000e640000001000 */
[----:B-1----:R-:W-:-:S04]  /*81d0*/  FFMA R0, R5, R8, -1 ;  /* 0xbf80000005007423 */ /* 0x002fc80000000008 */
[----:B------:R-:W-:-:S04]  /*81e0*/  FADD.FTZ R7, -R0, -RZ ;  /* 0x800000ff00077221 */ /* 0x000fc80000010100 */
[----:B------:R-:W-:-:S07]  /*81f0*/  FFMA R8, R8, R7, R8 ;  /* 0x0000000708087223 */ /* 0x000fce0000000008 */
.L_x_56:
[----:B------:R-:W-:Y:S05]  /*8200*/  BSYNC B1 ;  /* 0x0000000000017941 */ /* 0x000fea0003800000 */
.L_x_54:
[----:B------:R-:W-:Y:S01]  /*8210*/  FSETP.GEU.AND P0, PT, |R5|, 1.175494350822287508e-38, PT ;  /* 0x008000000500780b */ /* 0x000fe20003f0e200 */
[----:B------:R-:W-:-:S12]  /*8220*/  ULDC UR4, c[0x0][0x600] ;  /* 0x0001800000047ab9 */ /* 0x000fd80000000800 */
[----:B------:R-:W-:-:S04]  /*8230*/  @!P0 FMUL R5, R5, 16777216 ;  /* 0x4b80000005058820 */ /* 0x000fc80000400000 */
[----:B------:R-:W1:Y:S02]  /*8240*/  MUFU.LG2 R0, R5 ;  /* 0x0000000500007308 */ /* 0x000e640000000c00 */
[----:B-1----:R-:W-:-:S04]  /*8250*/  @!P0 FADD R0, R0, -24 ;  /* 0xc1c0000000008421 */ /* 0x002fc80000000000 */
[----:B------:R-:W-:-:S04]  /*8260*/  FMUL R0, R0, 0.69314718246459960938 ;  /* 0x3f31721800007820 */ /* 0x000fc80000400000 */
[----:B------:R-:W-:-:S07]  /*8270*/  FFMA R9, R3, UR4, R0 ;  /* 0x0000000403097c23 */ /* 0x000fce0008000000 */
.L_x_53:
[----:B------:R-:W-:Y:S05]  /*8280*/  BSYNC B0 ;  /* 0x0000000000007941 */ /* 0x000fea0003800000 */
.L_x_52:
[----:B------:R-:W-:Y:S01]  /*8290*/  UISETP.NE.AND UP0, UPT, UR37, 0x1, UPT ;  /* 0x000000012500788c */ /* 0x000fe2000bf05270 */
[----:B------:R-:W1:Y:S01]  /*82a0*/  S2R R2, SR_TID.X ;  /* 0x0000000000027919 */ /* 0x000e620000002100 */
[----:B------:R-:W-:Y:S02]  /*82b0*/  ULDC.64 UR8, c[0x0][0x208] ;  /* 0x0000820000087ab9 */ /* 0x000fe40000000a00 */
[----:B------:R-:W-:-:S06]  /*82c0*/  USEL UR4, URZ, 0x1, UP0 ;  /* 0x000000013f047887 */ /* 0x000fcc0008000000 */
[----:B------:R-:W-:Y:S01]  /*82d0*/  MOV R0, UR4 ;  /* 0x0000000400007c02 */ /* 0x000fe20008000f00 */
[----:B------:R-:W-:Y:S02]  /*82e0*/  ULDC UR4, c[0x0][0x608] ;  /* 0x0001820000047ab9 */ /* 0x000fe40000000800 */
[----:B------:R-:W-:Y:S01]  /*82f0*/  FMUL R8, R8, UR4 ;  /* 0x0000000408087c20 */ /* 0x000fe20008400000 */
[----:B------:R-:W-:-:S03]  /*8300*/  SHF.L.U32 R0, R0, 0x1f, RZ ;  /* 0x0000001f00007819 */ /* 0x000fc600000006ff */
[-C--:B------:R-:W-:Y:S01]  /*8310*/  FMUL R19, R122, R8.reuse ;  /* 0x000000087a137220 */ /* 0x080fe20000400000 */
[----:B------:R-:W2:Y:S01]  /*8320*/  SYNCS.PHASECHK.TRANS64.TRYWAIT P0, [UR7+0x8], R0 ;  /* 0x00000800ff0075a7 */ /* 0x000ea20008000147 */
        /* <DEDUP_REMOVED lines=15> */
[----:B-1----:R-:W-:Y:S01]  /*8420*/  LOP3.LUT P1, RZ, R2, 0x3, RZ, 0xc0, !PT ;  /* 0x0000000302ff7812 */ /* 0x002fe2000782c0ff */
        /* <DEDUP_REMOVED lines=8> */
[----:B------:R-:W-:Y:S01]  /*84b0*/  LOP3.LUT R16, R2, 0x7f, RZ, 0xc0, !PT ;  /* 0x0000007f02107812 */ /* 0x000fe200078ec0ff */
[----:B--2---:R-:W-:Y:S06]  /*84c0*/  @!P0 BRA `(.L_x_57) ;  /* 0x00000034003c8947 */ /* 0x004fec0003800000 */
.L_x_113:
[----:B------:R-:W-:Y:S01]  /*84d0*/  USHF.L.U32 UR42, UR38, 0x6, URZ ;  /* 0x00000006262a7899 */ /* 0x000fe2000800063f */
[----:B------:R-:W-:Y:S01]  /*84e0*/  BSSY B0, `(.L_x_58) ;  /* 0x0000018000007945 */ /* 0x000fe20003800000 */
[----:B------:R-:W-:-:S03]  /*84f0*/  SHF.R.U32.HI R17, RZ, 0x5, R16 ;  /* 0x00000005ff117819 */ /* 0x000fc60000011610 */
[----:B------:R-:W-:Y:S07]  /*8500*/  @P1 BRA `(.L_x_59) ;  /* 0x0000000000541947 */ /* 0x000fee0003800000 */
[----:B------:R-:W2:Y:S01]  /*8510*/  S2UR UR4, SR_CTAID.Y ;  /* 0x00000000000479c3 */ /* 0x000ea20000002600 */
[----:B-1----:R-:W-:Y:S01]  /*8520*/  SHF.R.U32.HI R0, RZ, 0x2, R2 ;  /* 0x00000002ff007819 */ /* 0x002fe20000011602 */
[----:B------:R-:W-:Y:S01]  /*8530*/  ULDC.64 UR6, c[0x0][0x688] ;  /* 0x0001a20000067ab9 */ /* 0x000fe20000000a00 */
[----:B------:R-:W-:Y:S02]  /*8540*/  SHF.L.U32 R3, R17, 0x4, RZ ;  /* 0x0000000411037819 */ /* 0x000fe400000006ff */
[----:B------:R-:W-:-:S03]  /*8550*/  LOP3.LUT R0, R0, 0x7, RZ, 0xc0, !PT ;  /* 0x0000000700007812 */ /* 0x000fc600078ec0ff */
[----:B------:R-:W1:Y:S01]  /*8560*/  S2UR UR5, SR_CTAID.Z ;  /* 0x00000000000579c3 */ /* 0x000e620000002700 */
[----:B------:R-:W-:-:S04]  /*8570*/  LOP3.LUT R0, R3, 0xfffffff0, R0, 0xe2, !PT ;  /* 0xfffffff003007812 */ /* 0x000fc800078ee200 */
[----:B------:R-:W-:-:S04]  /*8580*/  IADD3 R3, R0, UR42, RZ ;  /* 0x0000002a00037c10 */ /* 0x000fc8000fffe0ff */
[----:B------:R-:W-:Y:S01]  /*8590*/  IADD3 R2, R3, 0x8, RZ ;  /* 0x0000000803027810 */ /* 0x000fe20007ffe0ff */
[----:B--2---:R-:W-:-:S04]  /*85a0*/  UIMAD UR4, UR4, UR6, UR42 ;  /* 0x00000006040472a4 */ /* 0x004fc8000f8e022a */
[----:B-1----:R-:W-:-:S03]  /*85b0*/  UIMAD UR4, UR5, UR7, UR4 ;  /* 0x00000007050472a4 */ /* 0x002fc6000f8e0204 */
[----:B------:R-:W-:Y:S02]  /*85c0*/  ULDC UR5, c[0x0][0x288] ;  /* 0x0000a20000057ab9 */ /* 0x000fe40000000800 */
[----:B------:R-:W-:Y:S02]  /*85d0*/  ISETP.GE.U32.AND P0, PT, R3, UR5, PT ;  /* 0x0000000503007c0c */ /* 0x000fe4000bf06070 */
[----:B------:R-:W-:Y:S02]  /*85e0*/  IADD3 R0, P2, R0, UR4, RZ ;  /* 0x0000000400007c10 */ /* 0x000fe4000ff5e0ff */
[----:B------:R-:W-:Y:S01]  /*85f0*/  ISETP.GE.U32.AND P1, PT, R2, UR5, PT ;  /* 0x0000000502007c0c */ /* 0x000fe2000bf26070 */
[----:B------:R-:W-:Y:S01]  /*8600*/  ULDC.64 UR4, c[0x0][0x680] ;  /* 0x0001a00000047ab9 */ /* 0x000fe20000000a00 */
[----:B------:R-:W-:Y:S02]  /*8610*/  IADD3.X R3, RZ, RZ, RZ, P2, !PT ;  /* 0x000000ffff037210 */ /* 0x000fe400017fe4ff */
[----:B------:R-:W-:-:S04]  /*8620*/  LEA R2, P2, R0, UR4, 0x2 ;  /* 0x0000000400027c11 */ /* 0x000fc8000f8410ff */
[----:B------:R-:W-:-:S05]  /*8630*/  LEA.HI.X R3, R0, UR5, R3, 0x2, P2 ;  /* 0x0000000500037c11 */ /* 0x000fca00090f1403 */
[----:B------:R2:W-:Y:S04]  /*8640*/  @!P0 STG.E desc[UR8][R2.64], R11 ;  /* 0x0000000b02008986 */ /* 0x0005e8000c101908 */
[----:B------:R2:W-:Y:S02]  /*8650*/  @!P1 STG.E desc[UR8][R2.64+0x20], R9 ;  /* 0x0000200902009986 */ /* 0x0005e4000c101908 */
.L_x_59:
[----:B------:R-:W-:Y:S05]  /*8660*/  BSYNC B0 ;  /* 0x0000000000007941 */ /* 0x000fea0003800000 */
.L_x_58:
[----:B------:R-:W-:Y:S01]  /*8670*/  ULDC.64 UR4, c[0x0][0x730] ;  /* 0x0001cc0000047ab9 */ /* 0x000fe20000000a00 */
[-C--:B------:R-:W-:Y:S01]  /*8680*/  FMUL R45, R74, R8.reuse ;  /* 0x000000084a2d7220 */ /* 0x080fe20000400000 */
[----:B------:R-:W-:Y:S01]  /*8690*/  ISETP.NE.U32.AND P0, PT, RZ, UR4, PT ;  /* 0x00000004ff007c0c */ /* 0x000fe2000bf05070 */
[-C--:B------:R-:W-:Y:S01]  /*86a0*/  FMUL R75, R75, R8.reuse ;  /* 0x000000084b4b7220 */ /* 0x080fe20000400000 */
[-C--:B------:R-:W-:Y:S01]  /*86b0*/  FMUL R47, R78, R8.reuse ;  /* 0x000000084e2f7220 */ /* 0x080fe20000400000 */
[-C--:B------:R-:W-:Y:S01]  /*86c0*/  FMUL R79, R79, R8.reuse ;  /* 0x000000084f4f7220 */ /* 0x080fe20000400000 */
[----:B------:R-:W-:Y:S01]  /*86d0*/  ISETP.NE.AND.EX P0, PT, RZ, UR5, PT, P0 ;  /* 0x00000005ff007c0c */ /* 0x000fe2000bf05300 */
        /* <DEDUP_REMOVED lines=12> */
[----:B------:R-:W-:Y:S06]  /*87a0*/  @P0 BRA `(.L_x_60) ;  /* 0x0000000000200947 */ /* 0x000fec0003800000 */
[----:B------:R-:W-:Y:S02]  /*87b0*/  ULDC.64 UR4, c[0x0][0x728] ;  /* 0x0001ca0000047ab9 */ /* 0x000fe40000000a00 */
[----:B------:R-:W-:-:S04]  /*87c0*/  ISETP.NE.U32.AND P0, PT, RZ, UR4, PT ;  /* 0x00000004ff007c0c */ /* 0x000fc8000bf05070 */
[----:B------:R-:W-:-:S13]  /*87d0*/  ISETP.NE.AND.EX P0, PT, RZ, UR5, PT, P0 ;  /* 0x00000005ff007c0c */ /* 0x000fda000bf05300 */
[----:B------:R-:W-:Y:S05]  /*87e0*/  @!P0 BRA `(.L_x_61) ;  /* 0x00000000000c8947 */ /* 0x000fea0003800000 */
[----:B-12---:R-:W1:Y:S02]  /*87f0*/  LDC.64 R2, c[0x0][0x728] ;  /* 0x0001ca00ff027b82 */ /* 0x006e640000000a00 */
[----:B-1----:R4:W5:Y:S01]  /*8800*/  LDG.E R2, desc[UR8][R2.64] ;  /* 0x0000000802027981 */ /* 0x002962000c1e1900 */
[----:B------:R-:W-:Y:S05]  /*8810*/  BRA `(.L_x_60) ;  /* 0x0000000000047947 */ /* 0x000fea0003800000 */
.L_x_61:
[----:B--2---:R-:W3:Y:S02]  /*8820*/  LDC R2, c[0x0][0x720] ;  /* 0x0001c800ff027b82 */ /* 0x004ee40000000800 */
.L_x_60:
[----:B-1----:R-:W-:Y:S02]  /*8830*/  MOV R0, RZ ;  /* 0x000000ff00007202 */ /* 0x002fe40000000f00 */
[----:B---3-5:R-:W-:Y:S02]  /*8840*/  MOV R48, R2 ;  /* 0x0000000200307202 */ /* 0x028fe40000000f00 */
[----:B------:R-:W-:-:S13]  /*8850*/  LOP3.LUT P0, RZ, R0, 0x1bf, RZ, 0xc0, !PT ;  /* 0x000001bf00ff7812 */ /* 0x000fda000780c0ff */
[----:B------:R-:W-:Y:S05]  /*8860*/  @!P0 BRA `(.L_x_62) ;  /* 0x0000000000408947 */ /* 0x000fea0003800000 */
[----:B------:R-:W-:Y:S01]  /*8870*/  MOV R0, 0x0 ;  /* 0x0000000000007802 */ /* 0x000fe20000000f00 */
[----:B------:R-:W-:Y:S01]  /*8880*/  ULDC.64 UR4, c[0x4][0x70] ;  /* 0x01001c0000047ab9 */ /* 0x000fe20000000a00 */
[----:B------:R-:W-:Y:S01]  /*8890*/  ULDC.64 UR6, c[0x4][0x8] ;  /* 0x0100020000067ab9 */ /* 0x000fe20000000a00 */
[----:B------:R-:W-:Y:S01]  /*88a0*/  MOV R4, UR4 ;  /* 0x0000000400047c02 */ /* 0x000fe20008000f00 */
[----:B--2-4-:R1:W2:Y:S01]  /*88b0*/  LDC.64 R2, c[0x4][R0] ;  /* 0x0100000000027b82 */ /* 0x0142a20000000a00 */
[----:B------:R-:W-:Y:S01]  /*88c0*/  MOV R5, UR5 ;  /* 0x0000000500057c02 */ /* 0x000fe20008000f00 */
[----:B------:R-:W-:Y:S01]  /*88d0*/  ULDC.64 UR4, c[0x4][0x78] ;  /* 0x01001e0000047ab9 */ /* 0x000fe20000000a00 */
[----:B------:R-:W-:Y:S02]  /*88e0*/  MOV R10, UR6 ;  /* 0x00000006000a7c02 */ /* 0x000fe40008000f00 */
[----:B------:R-:W-:Y:S02]  /*88f0*/  MOV R6, UR4 ;  /* 0x0000000400067c02 */ /* 0x000fe40008000f00 */
[----:B------:R-:W-:-:S02]  /*8900*/  MOV R7, UR5 ;  /* 0x0000000500077c02 */ /* 0x000fc40008000f00 */
[----:B------:R-:W-:Y:S02]  /*8910*/  MOV R11, UR7 ;  /* 0x00000007000b7c02 */ /* 0x000fe40008000f00 */
[----:B------:R-:W-:Y:S02]  /*8920*/  MOV R8, 0x70 ;  /* 0x0000007000087802 */ /* 0x000fe40000000f00 */
[----:B------:R-:W-:Y:S02]  /*8930*/  MOV R12, 0x1 ;  /* 0x00000001000c7802 */ /* 0x000fe40000000f00 */
[----:B-1----:R-:W-:-:S07]  /*8940*/  MOV R13, RZ ;  /* 0x000000ff000d7202 */ /* 0x002fce0000000f00 */
[----:B------:R-:W-:-:S07]  /*8950*/  LEPC R20, `(.L_x_62) ;  /* 0x000000001014794e */ /* 0x000fce0000000000 */
[----:B--2---:R-:W-:Y:S05]  /*8960*/  CALL.ABS.NOINC R2 ;  /* 0x0000000002007343 */ /* 0x004fea0003c00000 */
.L_x_62:
[----:B------:R-:W-:Y:S02]  /*8970*/  MOV R22, UR36 ;  /* 0x0000002400167c02 */ /* 0x000fe40008000f00 */
[----:B--2-4-:R-:W-:-:S05]  /*8980*/  MOV R3, UR37 ;  /* 0x0000002500037c02 */ /* 0x014fca0008000f00 */
[----:B------:R-:W-:-:S05]  /*8990*/  IMAD R22, R3, 0x2200, R22 ;  /* 0x0000220003167824 */ /* 0x000fca00078e0216 */
[----:B------:R-:W-:-:S04]  /*89a0*/  IADD3 R18, R22, -0x2200, RZ ;  /* 0xffffde0016127810 */ /* 0x000fc80007ffe0ff */
[----:B------:R-:W-:-:S13]  /*89b0*/  LOP3.LUT P0, RZ, R18, 0x1b0, RZ, 0xc0, !PT ;  /* 0x000001b012ff7812 */ /* 0x000fda000780c0ff */
[----:B------:R-:W-:Y:S05]  /*89c0*/  @!P0 BRA `(.L_x_63) ;  /* 0x0000000000408947 */ /* 0x000fea0003800000 */
[----:B------:R-:W-:Y:S01]  /*89d0*/  MOV R0, 0x0 ;  /* 0x0000000000007802 */ /* 0x000fe20000000f00 */
[----:B------:R-:W-:Y:S01]  /*89e0*/  ULDC.64 UR4, c[0x4][0x70] ;  /* 0x01001c0000047ab9 */ /* 0x000fe20000000a00 */
[----:B------:R-:W-:Y:S01]  /*89f0*/  ULDC.64 UR6, c[0x4][0x78] ;  /* 0x01001e0000067ab9 */ /* 0x000fe20000000a00 */
[----:B------:R-:W-:Y:S01]  /*8a00*/  MOV R4, UR4 ;  /* 0x0000000400047c02 */ /* 0x000fe20008000f00 */
[----:B------:R1:W2:Y:S01]  /*8a10*/  LDC.64 R2, c[0x4][R0] ;  /* 0x0100000000027b82 */ /* 0x0002a20000000a00 */
        /* <DEDUP_REMOVED lines=11> */
.L_x_63:
[----:B------:R-:W1:Y:S01]  /*8ad0*/  S2R R5, SR_TID.X ;  /* 0x0000000000057919 */ /* 0x000e620000002100 */
[----:B------:R-:W-:Y:S01]  /*8ae0*/  ULDC.64 UR4, c[0x0][0x730] ;  /* 0x0001cc0000047ab9 */ /* 0x000fe20000000a00 */
[----:B------:R-:W-:Y:S02]  /*8af0*/  IADD3 R16, R16, 0x1f, RZ ;  /* 0x0000001f10107810 */ /* 0x000fe40007ffe0ff */
[----:B------:R-:W-:Y:S02]  /*8b00*/  ISETP.NE.U32.AND P0, PT, RZ, UR4, PT ;  /* 0x00000004ff007c0c */ /* 0x000fe4000bf05070 */
[----:B------:R-:W-:Y:S02]  /*8b10*/  ISETP.GT.U32.AND P1, PT, R16, 0x3e, PT ;  /* 0x0000003e1000780c */ /* 0x000fe40003f24070 */
[----:B------:R-:W-:-:S13]  /*8b20*/  ISETP.NE.AND.EX P0, PT, RZ, UR5, PT, P0 ;  /* 0x00000005ff007c0c */ /* 0x000fda000bf05300 */
[----:B------:R-:W2:Y:S01]  /*8b30*/  @P0 LDC R48, c[0x0][0x720] ;  /* 0x0001c800ff300b82 */ /* 0x000ea20000000800 */
[C---:B-1----:R-:W-:Y:S02]  /*8b40*/  SHF.L.U32 R0, R5.reuse, 0x5, RZ ;  /* 0x0000000505007819 */ /* 0x042fe400000006ff */
[----:B------:R-:W-:Y:S02]  /*8b50*/  SHF.R.U32.HI R3, RZ, 0x1, R5 ;  /* 0x00000001ff037819 */ /* 0x000fe40000011605 */
[C---:B------:R-:W-:Y:S02]  /*8b60*/  LOP3.LUT R2, R0.reuse, 0xc0, RZ, 0xc0, !PT ;  /* 0x000000c000027812 */ /* 0x040fe400078ec0ff */
[----:B------:R-:W-:Y:S02]  /*8b70*/  LOP3.LUT R4, R0, 0x20, RZ, 0xc0, !PT ;  /* 0x0000002000047812 */ /* 0x000fe400078ec0ff */
[----:B------:R-:W-:Y:S02]  /*8b80*/  LOP3.LUT R2, R2, 0x8, R3, 0xf8, !PT ;  /* 0x0000000802027812 */ /* 0x000fe400078ef803 */
[----:B------:R-:W-:-:S02]  /*8b90*/  SHF.L.U32 R3, R5, 0x2, RZ ;  /* 0x0000000205037819 */ /* 0x000fc400000006ff */
[----:B------:R-:W-:Y:S01]  /*8ba0*/  LEA R4, R17, R4, 0x9 ;  /* 0x0000000411047211 */ /* 0x000fe200078e48ff */
[-C--:B--2---:R-:W-:Y:S01]  /*8bb0*/  FMUL R9, R25, R48.reuse ;  /* 0x0000003019097220 */ /* 0x084fe20000400000 */
[----:B------:R-:W-:Y:S01]  /*8bc0*/  LOP3.LUT R3, R2, 0x18, R3, 0x78, !PT ;  /* 0x0000001802037812 */ /* 0x000fe200078e7803 */
[-C--:B------:R-:W-:Y:S01]  /*8bd0*/  FMUL R10, R131, R48.reuse ;  /* 0x00000030830a7220 */ /* 0x080fe20000400000 */
[----:B------:R-:W-:Y:S01]  /*8be0*/  LOP3.LUT R0, R0, 0x100, RZ, 0xc0, !PT ;  /* 0x0000010000007812 */ /* 0x000fe200078ec0ff */
[-C--:B------:R-:W-:Y:S01]  /*8bf0*/  FMUL R121, R121, R48.reuse ;  /* 0x0000003079797220 */ /* 0x080fe20000400000 */
[----:B------:R-:W-:Y:S01]  /*8c00*/  LOP3.LUT P0, RZ, R5, 0x4, RZ, 0xc0, !PT ;  /* 0x0000000405ff7812 */ /* 0x000fe2000780c0ff */
[----:B------:R-:W-:Y:S01]  /*8c10*/  FMUL R5, R19, R48 ;  /* 0x0000003013057220 */ /* 0x000fe20000400000 */
[----:B------:R-:W-:Y:S01]  /*8c20*/  IADD3 R3, R3, R4, R0 ;  /* 0x0000000403037210 */ /* 0x000fe20007ffe000 */
        /* <DEDUP_REMOVED lines=12> */
[----:B------:R-:W-:Y:S01]  /*8cf0*/  F2FP.F16.F32.PACK_AB R5, R0, R5 ;  /* 0x000000050005723e */ /* 0x000fe200000000ff */
[-C--:B------:R-:W-:Y:S01]  /*8d00*/  FMUL R14, R29, R48.reuse ;  /* 0x000000301d0e7220 */ /* 0x080fe20000400000 */
[----:B------:R-:W-:Y:S01]  /*8d10*/  MOV R0, 0x10 ;  /* 0x0000001000007802 */ /* 0x000fe20000000f00 */
[----:B------:R-:W-:Y:S01]  /*8d20*/  FMUL R16, R31, R48 ;  /* 0x000000301f107220 */ /* 0x000fe20000400000 */
[----:B------:R-:W-:Y:S01]  /*8d30*/  LEA R21, R3, R18, 0x1 ;  /* 0x0000001203157211 */ /* 0x000fe200078e08ff */
        /* <DEDUP_REMOVED lines=62> */
[----:B------:R-:W-:Y:S01]  /*9120*/  FMUL R48, R139, R48 ;  /* 0x000000308b307220 */ /* 0x000fe20000400000 */
[----:B------:R-:W-:-:S02]  /*9130*/  F2FP.F16.F32.PACK_AB R4, R121, R4 ;  /* 0x000000047904723e */ /* 0x000fc400000000ff */
[----:B------:R-:W-:Y:S02]  /*9140*/  F2FP.F16.F32.PACK_AB R6, R125, R6 ;  /* 0x000000067d06723e */ /* 0x000fe400000000ff */
[----:B------:R-:W-:Y:S02]  /*9150*/  F2FP.F16.F32.PACK_AB R7, R2, R7 ;  /* 0x000000070207723e */ /* 0x000fe400000000ff */
[----:B------:R-:W-:Y:S02]  /*9160*/  F2FP.F16.F32.PACK_AB R8, R129, R8 ;  /* 0x000000088108723e */ /* 0x000fe400000000ff */
[----:B------:R-:W-:Y:S02]  /*9170*/  F2FP.F16.F32.PACK_AB R10, R133, R132 ;  /* 0x00000084850a723e */ /* 0x000fe400000000ff */
[----:B------:R-:W-:Y:S02]  /*9180*/  F2FP.F16.F32.PACK_AB R11, R12, R11 ;  /* 0x0000000b0c0b723e */ /* 0x000fe400000000ff */
[----:B------:R-:W-:-:S02]  /*9190*/  SEL R0, R0, 0xfffffff0, !P0 ;  /* 0xfffffff000007807 */ /* 0x000fc40004000000 */
[----:B------:R-:W-:Y:S01]  /*91a0*/  IADD3 R23, R21, 0x1000, RZ ;  /* 0x0000100015177810 */ /* 0x000fe20007ffe0ff */
[----:B------:R-:W-:Y:S06]  /*91b0*/  @P1 BRA `(.L_x_64) ;  /* 0x0000000000041947 */ /* 0x000fec0003800000 */
[----:B------:R-:W-:-:S04]  /*91c0*/  DEPBAR.LE SB0, 0x1 ;  /* 0x000080400000791a */ /* 0x000fc80000000000 */
.L_x_64:
[----:B------:R-:W-:Y:S05]  /*91d0*/  WARPSYNC.ALL ;  /* 0x0000000000007948 */ /* 0x000fea0003800000 */
[----:B------:R-:W-:Y:S01]  /*91e0*/  BAR.SYNC.DEFER_BLOCKING 0x1, 0x80 ;  /* 0x0042000000007b1d */ /* 0x000fe20000010000 */
[----:B------:R-:W-:Y:S02]  /*91f0*/  LEA R3, R3, R22, 0x1 ;  /* 0x0000001603037211 */ /* 0x000fe400078e08ff */
[C---:B------:R-:W-:Y:S02]  /*9200*/  LEA R23, R0.reuse, R23, 0x1 ;  /* 0x0000001700177211 */ /* 0x040fe400078e08ff */
[----:B------:R-:W-:Y:S01]  /*9210*/  LEA R0, R0, R21, 0x1 ;  /* 0x0000001500007211 */ /* 0x000fe200078e08ff */
[----:B------:R-:W-:Y:S01]  /*9220*/  BSSY B0, `(.L_x_65) ;  /* 0x000001e000007945 */ /* 0x000fe20003800000 */
[----:B------:R-:W-:-:S02]  /*9230*/  F2FP.F16.F32.PACK_AB R13, R13, R14 ;  /* 0x0000000e0d0d723e */ /* 0x000fc400000000ff */
[----:B------:R-:W-:Y:S02]  /*9240*/  F2FP.F16.F32.PACK_AB R15, R15, R16 ;  /* 0x000000100f0f723e */ /* 0x000fe400000000ff */
[----:B------:R-:W-:Y:S02]  /*9250*/  F2FP.F16.F32.PACK_AB R12, R105, R104 ;  /* 0x00000068690c723e */ /* 0x000fe400000000ff */
[----:B------:R-:W-:Y:S02]  /*9260*/  F2FP.F16.F32.PACK_AB R14, R109, R108 ;  /* 0x0000006c6d0e723e */ /* 0x000fe400000000ff */
[----:B------:R-:W-:Y:S02]  /*9270*/  F2FP.F16.F32.PACK_AB R16, R113, R112 ;  /* 0x000000707110723e */ /* 0x000fe400000000ff */
[----:B------:R-:W-:Y:S02]  /*9280*/  F2FP.F16.F32.PACK_AB R17, R17, R20 ;  /* 0x000000141111723e */ /* 0x000fe400000000ff */
[----:B------:R-:W-:-:S02]  /*9290*/  F2FP.F16.F32.PACK_AB R18, R117, R116 ;  /* 0x000000747512723e */ /* 0x000fc400000000ff */
[----:B------:R-:W-:Y:S01]  /*92a0*/  F2FP.F16.F32.PACK_AB R19, R19, R24 ;  /* 0x000000181313723e */ /* 0x000fe200000000ff */
[----:B------:R1:W-:Y:S04]  /*92b0*/  STSM.16.M88.4 [R3+-0x2200], R4 ;  /* 0xffde000403007844 */ /* 0x0003e80000000200 */
[----:B------:R1:W-:Y:S01]  /*92c0*/  STSM.16.M88.4 [R0], R8 ;  /* 0x0000000800007844 */ /* 0x0003e20000000200 */
[----:B------:R-:W-:Y:S01]  /*92d0*/  @!PT LDS RZ, [RZ] ;  /* 0x00000000fffff984 */ /* 0x000fe20000000800 */
[----:B------:R-:W-:Y:S01]  /*92e0*/  @!PT LDS RZ, [RZ] ;  /* 0x00000000fffff984 */ /* 0x000fe20000000800 */
[----:B------:R-:W-:Y:S01]  /*92f0*/  @!PT LDS RZ, [RZ] ;  /* 0x00000000fffff984 */ /* 0x000fe20000000800 */
[----:B------:R-:W-:Y:S01]  /*9300*/  @!PT LDS RZ, [RZ] ;  /* 0x00000000fffff984 */ /* 0x000fe20000000800 */
[----:B------:R2:W-:Y:S06]  /*9310*/  MEMBAR.ALL.CTA ;  /* 0x0000000000007992 */ /* 0x0005ec0000008000 */
[----:B--2---:R-:W2:Y:S02]  /*9320*/  FENCE.VIEW.ASYNC.S ;  /* 0x00000000000073c6 */ /* 0x004ea40000000000 */
[----:B--2---:R-:W-:Y:S06]  /*9330*/  BAR.SYNC.DEFER_BLOCKING 0x1, 0x80 ;  /* 0x0042000000007b1d */ /* 0x004fec0000010000 */
[----:B------:R-:W-:Y:S05]  /*9340*/  @P1 BRA `(.L_x_66) ;  /* 0x00000000002c1947 */ /* 0x000fea0003800000 */
[----:B------:R-:W-:Y:S01]  /*9350*/  S2UR UR44, SR_CTAID.Z ;  /* 0x00000000002c79c3 */ /* 0x000fe20000002700 */
[----:B------:R-:W-:Y:S01]  /*9360*/  R2UR UR40, R22 ;  /* 0x00000000162872ca */ /* 0x000fe200000e0000 */
[----:B------:R-:W-:Y:S01]  /*9370*/  ULDC.64 UR4, c[0x0][0x198] ;  /* 0x0000660000047ab9 */ /* 0x000fe20000000a00 */
[----:B------:R-:W-:Y:S01]  /*9380*/  UMOV UR41, URZ ;  /* 0x0000003f00297c82 */ /* 0x000fe20008000000 */
[----:B------:R-:W-:-:S04]  /*9390*/  UIADD3 UR4, UP0, UR4, 0x670, URZ ;  /* 0x0000067004047890 */ /* 0x000fc8000ff1e03f */
[----:B------:R-:W2:Y:S01]  /*93a0*/  S2UR UR43, SR_CTAID.Y ;  /* 0x00000000002b79c3 */ /* 0x000ea20000002600 */
[----:B------:R-:W-:-:S05]  /*93b0*/  UIADD3.X UR5, URZ, UR5, URZ, UP0, !UPT ;  /* 0x000000053f057290 */ /* 0x000fca00087fe43f */
[----:B------:R-:W-:-:S09]  /*93c0*/  UIADD3 UR40, UR40, -0x2200, URZ ;  /* 0xffffde0028287890 */ /* 0x000fd2000fffe03f */
[----:B--2---:R2:W-:Y:S01]  /*93d0*/  UTMASTG.4D [UR40], [UR4] ;  /* 0x00000028040073b5 */ /* 0x0045e20008018000 */
[----:B------:R0:W-:Y:S01]  /*93e0*/  UTMACMDFLUSH ;  /* 0x00000000000079b7 */ /* 0x0001e20000000000 */
[----:B--2---:R-:W-:-:S04]  /*93f0*/  DEPBAR.LE SB0, 0x1 ;  /* 0x000080400000791a */ /* 0x004fc80000000000 */
.L_x_66:
[----:B------:R-:W-:Y:S05]  /*9400*/  BSYNC B0 ;  /* 0x0000000000007941 */ /* 0x000fea0003800000 */
.L_x_65:
[----:B------:R-:W-:Y:S01]  /*9410*/  BAR.SYNC.DEFER_BLOCKING 0x1, 0x80 ;  /* 0x0042000000007b1d */ /* 0x000fe20000010000 */
[----:B------:R-:W-:Y:S02]  /*9420*/  F2FP.F16.F32.PACK_AB R25, R25, R26 ;  /* 0x0000001a1919723e */ /* 0x000fe400000000ff */
[----:B------:R-:W-:Y:S02]  /*9430*/  F2FP.F16.F32.PACK_AB R27, R27, R28 ;  /* 0x0000001c1b1b723e */ /* 0x000fe400000000ff */
[----:B------:R-:W-:Y:S01]  /*9440*/  F2FP.F16.F32.PACK_AB R29, R29, R30 ;  /* 0x0000001e1d1d723e */ /* 0x000fe200000000ff */
[----:B------:R-:W-:Y:S01]  /*9450*/  BSSY B0, `(.L_x_67) ;  /* 0x000001b000007945 */ /* 0x000fe20003800000 */
[----:B------:R-:W-:Y:S02]  /*9460*/  F2FP.F16.F32.PACK_AB R24, R89, R88 ;  /* 0x000000585918723e */ /* 0x000fe400000000ff */
[----:B------:R-:W-:Y:S02]  /*9470*/  F2FP.F16.F32.PACK_AB R26, R93, R92 ;  /* 0x0000005c5d1a723e */ /* 0x000fe400000000ff */
[----:B------:R-:W-:-:S02]  /*9480*/  F2FP.F16.F32.PACK_AB R28, R97, R96 ;  /* 0x00000060611c723e */ /* 0x000fc400000000ff */
[----:B------:R-:W-:Y:S02]  /*9490*/  F2FP.F16.F32.PACK_AB R30, R101, R100 ;  /* 0x00000064651e723e */ /* 0x000fe400000000ff */
[----:B------:R-:W-:Y:S01]  /*94a0*/  F2FP.F16.F32.PACK_AB R31, R31, R32 ;  /* 0x000000201f1f723e */ /* 0x000fe200000000ff */
[----:B------:R2:W-:Y:S04]  /*94b0*/  STSM.16.M88.4 [R21+0x1000], R12 ;  /* 0x0010000c15007844 */ /* 0x0005e80000000200 */
[----:B------:R2:W-:Y:S01]  /*94c0*/  STSM.16.M88.4 [R0+0x1000], R16 ;  /* 0x0010001000007844 */ /* 0x0005e20000000200 */
[----:B------:R-:W-:Y:S01]  /*94d0*/  @!PT LDS RZ, [RZ] ;  /* 0x00000000fffff984 */ /* 0x000fe20000000800 */
[----:B------:R-:W-:Y:S01]  /*94e0*/  @!PT LDS RZ, [RZ] ;  /* 0x00000000fffff984 */ /* 0x000fe20000000800 */
[----:B------:R-:W-:Y:S01]  /*94f0*/  @!PT LDS RZ, [RZ] ;  /* 0x00000000fffff984 */ /* 0x000fe20000000800 */
[----:B------:R-:W-:Y:S01]  /*9500*/  @!PT LDS RZ, [RZ] ;  /* 0x00000000fffff984 */ /* 0x000fe20000000800 */
[----:B------:R3:W-:Y:S06]  /*9510*/  MEMBAR.ALL.CTA ;  /* 0x0000000000007992 */ /* 0x0007ec0000008000 */
[----:B---3--:R-:W3:Y:S02]  /*9520*/  FENCE.VIEW.ASYNC.S ;  /* 0x00000000000073c6 */ /* 0x008ee40000000000 */
[----:B---3--:R-:W-:Y:S06]  /*9530*/  BAR.SYNC.DEFER_BLOCKING 0x1, 0x80 ;  /* 0x0042000000007b1d */ /* 0x008fec0000010000 */
[----:B------:R-:W-:Y:S05]  /*9540*/  @P1 BRA `(.L_x_68) ;  /* 0x00000000002c1947 */ /* 0x000fea0003800000 */
[----:B------:R-:W-:Y:S01]  /*9550*/  S2UR UR44, SR_CTAID.Z ;  /* 0x00000000002c79c3 */ /* 0x000fe20000002700 */
[----:B------:R-:W-:Y:S01]  /*9560*/  R2UR UR40, R22 ;  /* 0x00000000162872ca */ /* 0x000fe200000e0000 */
[----:B------:R-:W-:Y:S01]  /*9570*/  ULDC.64 UR4, c[0x0][0x198] ;  /* 0x0000660000047ab9 */ /* 0x000fe20000000a00 */
[----:B------:R-:W-:Y:S01]  /*9580*/  UMOV UR41, 0x20 ;  /* 0x0000002000297882 */ /* 0x000fe20000000000 */
[----:B------:R-:W-:-:S04]  /*9590*/  UIADD3 UR4, UP0, UR4, 0x670, URZ ;  /* 0x0000067004047890 */ /* 0x000fc8000ff1e03f */
[----:B------:R-:W3:Y:S01]  /*95a0*/  S2UR UR43, SR_CTAID.Y ;  /* 0x00000000002b79c3 */ /* 0x000ee20000002600 */
[----:B------:R-:W-:-:S05]  /*95b0*/  UIADD3.X UR5, URZ, UR5, URZ, UP0, !UPT ;  /* 0x000000053f057290 */ /* 0x000fca00087fe43f */
[----:B------:R-:W-:-:S09]  /*95c0*/  UIADD3 UR40, UR40, -0x1200, URZ ;  /* 0xffffee0028287890 */ /* 0x000fd2000fffe03f */
[----:B---3--:R3:W-:Y:S01]  /*95d0*/  UTMASTG.4D [UR40], [UR4] ;  /* 0x00000028040073b5 */ /* 0x0087e20008018000 */
[----:B------:R0:W-:Y:S01]  /*95e0*/  UTMACMDFLUSH ;  /* 0x00000000000079b7 */ /* 0x0001e20000000000 */
[----:B---3--:R-:W-:-:S04]  /*95f0*/  DEPBAR.LE SB0, 0x1 ;  /* 0x000080400000791a */ /* 0x008fc80000000000 */
.L_x_68:
[----:B------:R-:W-:Y:S05]  /*9600*/  BSYNC B0 ;  /* 0x0000000000007941 */ /* 0x000fea0003800000 */
.L_x_67:
        /* <DEDUP_REMOVED lines=10> */
[----:B------:R3:W-:Y:S04]  /*96b0*/  STSM.16.M88.4 [R21], R24 ;  /* 0x0000001815007844 */ /* 0x0007e80000000200 */
[----:B------:R3:W-:Y:S01]  /*96c0*/  STSM.16.M88.4 [R0], R28 ;  /* 0x0000001c00007844 */ /* 0x0007e20000000200 */
[----:B------:R-:W-:Y:S01]  /*96d0*/  @!PT LDS RZ, [RZ] ;  /* 0x00000000fffff984 */ /* 0x000fe20000000800 */
[----:B------:R-:W-:Y:S01]  /*96e0*/  @!PT LDS RZ, [RZ] ;  /* 0x00000000fffff984 */ /* 0x000fe20000000800 */
[----:B------:R-:W-:Y:S01]  /*96f0*/  @!PT LDS RZ, [RZ] ;  /* 0x00000000fffff984 */ /* 0x000fe20000000800 */
[----:B------:R-:W-:Y:S01]  /*9700*/  @!PT LDS RZ, [RZ] ;  /* 0x00000000fffff984 */ /* 0x000fe20000000800 */
[----:B------:R4:W-:Y:S06]  /*9710*/  MEMBAR.ALL.CTA ;  /* 0x0000000000007992 */ /* 0x0009ec0000008000 */
[----:B----4-:R-:W4:Y:S02]  /*9720*/  FENCE.VIEW.ASYNC.S ;  /* 0x00000000000073c6 */ /* 0x010f240000000000 */
[----:B----4-:R-:W-:Y:S06]  /*9730*/  BAR.SYNC.DEFER_BLOCKING 0x1, 0x80 ;  /* 0x0042000000007b1d */ /* 0x010fec0000010000 */
[----:B------:R-:W-:Y:S05]  /*9740*/  @P1 BRA `(.L_x_70) ;  /* 0x0000000000301947 */ /* 0x000fea0003800000 */
[----:B------:R-:W-:Y:S01]  /*9750*/  S2UR UR12, SR_CTAID.Z ;  /* 0x00000000000c79c3 */ /* 0x000fe20000002700 */
[----:B------:R-:W-:Y:S01]  /*9760*/  R2UR UR8, R22 ;  /* 0x00000000160872ca */ /* 0x000fe200000e0000 */
[----:B------:R-:W-:Y:S01]  /*9770*/  ULDC.64 UR4, c[0x0][0x198] ;  /* 0x0000660000047ab9 */ /* 0x000fe20000000a00 */
[----:B------:R-:W-:Y:S01]  /*9780*/  UMOV UR9, 0x40 ;  /* 0x0000004000097882 */ /* 0x000fe20000000000 */
[----:B------:R-:W-:Y:S01]  /*9790*/  UIADD3 UR4, UP0, UR4, 0x670, URZ ;  /* 0x0000067004047890 */ /* 0x000fe2000ff1e03f */
[----:B------:R-:W-:-:S03]  /*97a0*/  UMOV UR10, UR42 ;  /* 0x0000002a000a7c82 */ /* 0x000fc60008000000 */
[----:B------:R-:W4:Y:S01]  /*97b0*/  S2UR UR11, SR_CTAID.Y ;  /* 0x00000000000b79c3 */ /* 0x000f220000002600 */
[----:B------:R-:W-:-:S05]  /*97c0*/  UIADD3.X UR5, URZ, UR5, URZ, UP0, !UPT ;  /* 0x000000053f057290 */ /* 0x000fca00087fe43f */
[----:B------:R-:W-:-:S09]  /*97d0*/  UIADD3 UR8, UR8, -0x2200, URZ ;  /* 0xffffde0008087890 */ /* 0x000fd2000fffe03f */
[----:B----4-:R4:W-:Y:S01]  /*97e0*/  UTMASTG.4D [UR8], [UR4] ;  /* 0x00000008040073b5 */ /* 0x0109e20008018000 */
[----:B------:R0:W-:Y:S01]  /*97f0*/  UTMACMDFLUSH ;  /* 0x00000000000079b7 */ /* 0x0001e20000000000 */
[----:B----4-:R-:W-:-:S04]  /*9800*/  DEPBAR.LE SB0, 0x1 ;  /* 0x000080400000791a */ /* 0x010fc80000000000 */
.L_x_70:
[----:B------:R-:W-:Y:S05]  /*9810*/  BSYNC B0 ;  /* 0x0000000000007941 */ /* 0x000fea0003800000 */
.L_x_69:
        /* <DEDUP_REMOVED lines=11> */
[----:B------:R4:W-:Y:S01]  /*98d0*/  STSM.16.M88.4 [R23], R36 ;  /* 0x0000002417007844 */ /* 0x0009e20000000200 */
[----:B------:R-:W-:Y:S01]  /*98e0*/  @!PT LDS RZ, [RZ] ;  /* 0x00000000fffff984 */ /* 0x000fe20000000800 */
[----:B------:R-:W-:Y:S01]  /*98f0*/  @!PT LDS RZ, [RZ] ;  /* 0x00000000fffff984 */ /* 0x000fe20000000800 */
[----:B------:R-:W-:Y:S01]  /*9900*/  @!PT LDS RZ, [RZ] ;  /* 0x00000000fffff984 */ /* 0x000fe20000000800 */
[----:B------:R-:W-:Y:S01]  /*9910*/  @!PT LDS RZ, [RZ] ;  /* 0x00000000fffff984 */ /* 0x000fe20000000800 */
[----:B------:R5:W-:Y:S06]  /*9920*/  MEMBAR.ALL.CTA ;  /* 0x0000000000007992 */ /* 0x000bec0000008000 */
[----:B-----5:R-:W5:Y:S02]  /*9930*/  FENCE.VIEW.ASYNC.S ;  /* 0x00000000000073c6 */ /* 0x020f640000000000 */
[----:B-----5:R-:W-:Y:S06]  /*9940*/  BAR.SYNC.DEFER_BLOCKING 0x1, 0x80 ;  /* 0x0042000000007b1d */ /* 0x020fec0000010000 */
[----:B------:R-:W-:Y:S05]  /*9950*/  @P1 BRA `(.L_x_72) ;  /* 0x0000000000301947 */ /* 0x000fea0003800000 */
[----:B------:R-:W-:Y:S01]  /*9960*/  S2UR UR12, SR_CTAID.Z ;  /* 0x00000000000c79c3 */ /* 0x000fe20000002700 */
[----:B------:R-:W-:Y:S01]  /*9970*/  R2UR UR8, R22 ;  /* 0x00000000160872ca */ /* 0x000fe200000e0000 */
[----:B------:R-:W-:Y:S01]  /*9980*/  ULDC.64 UR4, c[0x0][0x198] ;  /* 0x0000660000047ab9 */ /* 0x000fe20000000a00 */
[----:B------:R-:W-:Y:S01]  /*9990*/  UMOV UR9, 0x60 ;  /* 0x0000006000097882 */ /* 0x000fe20000000000 */
[----:B------:R-:W-:Y:S01]  /*99a0*/  UIADD3 UR4, UP0, UR4, 0x670, URZ ;  /* 0x0000067004047890 */ /* 0x000fe2000ff1e03f */
[----:B------:R-:W-:-:S03]  /*99b0*/  UMOV UR10, UR42 ;  /* 0x0000002a000a7c82 */ /* 0x000fc60008000000 */
[----:B------:R-:W5:Y:S01]  /*99c0*/  S2UR UR11, SR_CTAID.Y ;  /* 0x00000000000b79c3 */ /* 0x000f620000002600 */
[----:B------:R-:W-:-:S05]  /*99d0*/  UIADD3.X UR5, URZ, UR5, URZ, UP0, !UPT ;  /* 0x000000053f057290 */ /* 0x000fca00087fe43f */
[----:B------:R-:W-:-:S09]  /*99e0*/  UIADD3 UR8, UR8, -0x1200, URZ ;  /* 0xffffee0008087890 */ /* 0x000fd2000fffe03f */
[----:B-----5:R1:W-:Y:S01]  /*99f0*/  UTMASTG.4D [UR8], [UR4] ;  /* 0x00000008040073b5 */ /* 0x0203e20008018000 */
[----:B------:R0:W-:Y:S01]  /*9a00*/  UTMACMDFLUSH ;  /* 0x00000000000079b7 */ /* 0x0001e20000000000 */
[----:B-1----:R-:W-:-:S04]  /*9a10*/  DEPBAR.LE SB0, 0x1 ;  /* 0x000080400000791a */ /* 0x002fc80000000000 */
.L_x_72:
[----:B------:R-:W-:Y:S05]  /*9a20*/  BSYNC B0 ;  /* 0x0000000000007941 */ /* 0x000fea0003800000 */
.L_x_71:
[----:B------:R-:W-:Y:S06]  /*9a30*/  BAR.SYNC.DEFER_BLOCKING 0x1, 0x80 ;  /* 0x0042000000007b1d */ /* 0x000fec0000010000 */
[----:B------:R-:W-:Y:S01]  /*9a40*/  BSSY B0, `(.L_x_73) ;  /* 0x0000016000007945 */ /* 0x000fe20003800000 */
[----:B------:R1:W-:Y:S04]  /*9a50*/  STSM.16.M88.4 [R21], R40 ;  /* 0x0000002815007844 */ /* 0x0003e80000000200 */
        /* <DEDUP_REMOVED lines=18> */
[----:B-----5:R1:W-:Y:S02]  /*9b80*/  UTMASTG.4D [UR8], [UR4] ;  /* 0x00000008040073b5 */ /* 0x0203e40008018000 */
[----:B-1----:R0:W-:Y:S02]  /*9b90*/  UTMACMDFLUSH ;  /* 0x00000000000079b7 */ /* 0x0021e40000000000 */
.L_x_74:
[----:B------:R-:W-:Y:S05]  /*9ba0*/  BSYNC B0 ;  /* 0x0000000000007941 */ /* 0x000fea0003800000 */
.L_x_73:
[----:B------:R-:W-:Y:S01]  /*9bb0*/  UIADD3 UR37, UR37, -0x1, URZ ;  /* 0xffffffff25257890 */ /* 0x000fe2000fffe03f */
[----:B------:R-:W-:-:S04]  /*9bc0*/  DEPBAR.LE SB0, 0x0 ;  /* 0x000080000000791a */ /* 0x000fc80000000000 */
[----:B------:R-:W-:-:S04]  /*9bd0*/  USHF.L.U32 UR4, UR37, 0x3, URZ ;  /* 0x0000000325047899 */ /* 0x000fc8000800063f */
[----:B------:R-:W-:-:S04]  /*9be0*/  ULOP3.LUT UR4, UR4, 0x8, URZ, 0xe2, !UPT ;  /* 0x0000000804047892 */ /* 0x000fc8000f8ee23f */
[----:B------:R-:W-:-:S06]  /*9bf0*/  ULOP3.LUT UR4, UR4, 0x18, URZ, 0x3c, !UPT ;  /* 0x0000001804047892 */ /* 0x000fcc000f8e3c3f */
[----:B-123--:R-:W-:-:S04]  /*9c00*/  MOV R0, UR4 ;  /* 0x0000000400007c02 */ /* 0x00efc80008000f00 */
[----:B------:R-:W-:Y:S01]  /*9c10*/  SYNCS.ARRIVE.TRANS64.A1T0 RZ, [R0+UR36+0x23090], RZ ;  /* 0x023090ff00ff79a7 */ /* 0x000fe20008100024 */
[----:B------:R-:W-:Y:S05]  /*9c20*/  EXIT ;  /* 0x000000000000794d */ /* 0x000fea0003800000 */
.L_x_6:
[----:B------:R-:W-:-:S08]  /*9c30*/  UISETP.NE.AND UP0, UPT, UR5, 0x1, UPT ;  /* 0x000000010500788c */ /* 0x000fd0000bf05270 */
[----:B------:R-:W1:-:S00]  /*9c40*/  USETMAXREG.DEALLOC.CTAPOOL 0x18 ;  /* 0x00000018000079c8 */ /* 0x000e4000080e0500 */
[----:B------:R-:W-:-:S13]  /*9c50*/  PLOP3.LUT P0, PT, PT, PT, UP0, 0x80, 0x0 ;  /* 0x000000000000781c */ /* 0x000fda0003f0f008 */
[----:B------:R-:W-:Y:S05]  /*9c60*/  @P0 EXIT ;  /* 0x000000000000094d */ /* 0x000fea0003800000 */
[----:B------:R-:W2:Y:S01]  /*9c70*/  S2UR UR11, SR_CTAID.X ;  /* 0x00000000000b79c3 */ /* 0x000ea20000002500 */
[----:B------:R-:W-:Y:S01]  /*9c80*/  ELECT P3, URZ, PT ;  /* 0x00000000003f782f */ /* 0x000fe20003860000 */
[----:B------:R-:W-:Y:S01]  /*9c90*/  BSSY B0, `(.L_x_75) ;  /* 0x0000043000007945 */ /* 0x000fe20003800000 */
[----:B-1----:R-:W-:Y:S02]  /*9ca0*/  MOV R2, RZ ;  /* 0x000000ff00027202 */ /* 0x002fe40000000f00 */
[----:B------:R-:W-:Y:S02]  /*9cb0*/  MOV R8, RZ ;  /* 0x000000ff00087202 */ /* 0x000fe40000000f00 */
[----:B------:R-:W-:Y:S01]  /*9cc0*/  MOV R4, RZ ;  /* 0x000000ff00047202 */ /* 0x000fe20000000f00 */
[----:B------:R-:W1:Y:S08]  /*9cd0*/  S2UR UR52, SR_CTAID.Y ;  /* 0x00000000003479c3 */ /* 0x000e700000002600 */
[----:B------:R-:W3:Y:S01]  /*9ce0*/  S2UR UR53, SR_CTAID.Z ;  /* 0x00000000003579c3 */ /* 0x000ee20000002700 */
[----:B--2---:R-:W-:Y:S01]  /*9cf0*/  USHF.L.U32 UR11, UR11, 0x7, URZ ;  /* 0x000000070b0b7899 */ /* 0x004fe2000800063f */
[----:B------:R-:W-:Y:S11]  /*9d00*/  @!P3 BRA `(.L_x_76) ;  /* 0x0000000000ecb947 */ /* 0x000ff60003800000 */
[----:B------:R-:W2:Y:S01]  /*9d10*/  S2R R4, SR_CgaCtaId ;  /* 0x0000000000047919 */ /* 0x000ea20000008800 */
[----:B------:R-:W-:Y:S02]  /*9d20*/  MOV R3, 0x400 ;  /* 0x0000040000037802 */ /* 0x000fe40000000f00 */
[----:B------:R-:W-:Y:S02]  /*9d30*/  MOV R5, 0x1 ;  /* 0x0000000100057802 */ /* 0x000fe40000000f00 */
[----:B--2---:R-:W-:Y:S02]  /*9d40*/  LEA R4, R4, R3, 0x18 ;  /* 0x0000000304047211 */ /* 0x004fe400078ec0ff */
[----:B------:R-:W-:-:S04]  /*9d50*/  SHF.L.U32 R3, R5, 0x1f, RZ ;  /* 0x0000001f05037819 */ /* 0x000fc800000006ff */
[----:B------:R-:W2:Y:S02]  /*9d60*/  SYNCS.PHASECHK.TRANS64.TRYWAIT P0, [R4+URZ+0x23060], R3 ;  /* 0x02306003040075a7 */ /* 0x000ea4000800017f */
[----:B--2---:R-:W-:Y:S05]  /*9d70*/  @!P0 BRA `(.L_x_77) ;  /* 0x0000001c00288947 */ /* 0x004fea0003800000 */
.L_x_114:
[----:B------:R-:W-:Y:S01]  /*9d80*/  ULOP3.LUT UR5, UR4, 0x2, URZ, 0xfc, !UPT ;  /* 0x0000000204057892 */ /* 0x000fe2000f8efc3f */
[----:B--2---:R-:W-:-:S03]  /*9d90*/  @P2 MOV R3, 0x5000 ;  /* 0x0000500000032802 */ /* 0x004fc60000000f00 */
[----:B------:R-:W-:Y:S01]  /*9da0*/  UPRMT UR5, UR5, 0x9910, URZ ;  /* 0x0000991005057896 */ /* 0x000fe2000800003f */
[----:B------:R2:W-:Y:S03]  /*9db0*/  @P2 SYNCS.ARRIVE.TRANS64 RZ, [R4+URZ+0x23050], R3 ;  /* 0x0230500304ff29a7 */ /* 0x0005e6000800003f */
[----:B------:R-:W-:-:S06]  /*9dc0*/  UISETP.NE.AND UP0, UPT, UR5, 0x2, UPT ;  /* 0x000000020500788c */ /* 0x000fcc000bf05270 */
[----:B------:R-:W-:-:S13]  /*9dd0*/  PLOP3.LUT P0, PT, PT, PT, UP0, 0x80, 0x0 ;  /* 0x000000000000781c */ /* 0x000fda0003f0f008 */
[----:B--2---:R-:W-:Y:S05]  /*9de0*/  @P0 BRA `(.L_x_78) ;  /* 0x0000000000040947 */ /* 0x004fea0003800000 */
[----:B-1-3--:R-:W-:Y:S01]  /*9df0*/  BPT.TRAP 0x1 ;  /* 0x000000040000795c */ /* 0x00afe20000300000 */
.L_x_78:
[----:B------:R-:W-:-:S04]  /*9e00*/  LOP3.LUT P0, RZ, R0, 0x1f, RZ, 0xc0, !PT ;  /* 0x0000001f00ff7812 */ /* 0x000fc8000780c0ff */
[----:B------:R-:W-:-:S13]  /*9e10*/  PLOP3.LUT P0, PT, P0, P2, PT, 0x2a, 0x0 ;  /* 0x000000000000781c */ /* 0x000fda0000704572 */
[----:B------:R-:W-:Y:S05]  /*9e20*/  @P0 BRA `(.L_x_79) ;  /* 0x0000000000040947 */ /* 0x000fea0003800000 */
[----:B-1-3--:R-:W-:Y:S01]  /*9e30*/  BPT.TRAP 0x1 ;  /* 0x000000040000795c */ /* 0x00afe20000300000 */
.L_x_79:
[----:B------:R-:W-:Y:S01]  /*9e40*/  R2UR UR8, R4 ;  /* 0x00000000040872ca */ /* 0x000fe200000e0000 */
[----:B------:R-:W-:Y:S01]  /*9e50*/  ULDC.64 UR6, c[0x0][0x198] ;  /* 0x0000660000067ab9 */ /* 0x000fe20000000a00 */
[----:B------:R-:W-:Y:S01]  /*9e60*/  UMOV UR14, 0x0 ;  /* 0x00000000000e7882 */ /* 0x000fe20000000000 */
[----:B------:R-:W-:Y:S01]  /*9e70*/  UIADD3 UR6, UP0, UR6, 0xf0, URZ ;  /* 0x000000f006067890 */ /* 0x000fe2000ff1e03f */
[----:B------:R-:W-:Y:S01]  /*9e80*/  MOV R8, 0x40 ;  /* 0x0000004000087802 */ /* 0x000fe20000000f00 */
[----:B------:R-:W-:Y:S01]  /*9e90*/  UMOV UR15, 0x10000000 ;  /* 0x10000000000f7882 */ /* 0x000fe20000000000 */
[----:B------:R-:W-:Y:S01]  /*9ea0*/  UMOV UR10, URZ ;  /* 0x0000003f000a7c82 */ /* 0x000fe20008000000 */
[----:B------:R-:W-:Y:S01]  /*9eb0*/  UIADD3.X UR7, URZ, UR7, URZ, UP0, !UPT ;  /* 0x000000073f077290 */ /* 0x000fe200087fe43f */
[----:B------:R-:W-:Y:S01]  /*9ec0*/  MOV R4, 0x1 ;  /* 0x0000000100047802 */ /* 0x000fe20000000f00 */
[----:B-1----:R-:W-:Y:S01]  /*9ed0*/  UMOV UR12, UR52 ;  /* 0x00000034000c7c82 */ /* 0x002fe20008000000 */
[----:B---3--:R-:W-:Y:S01]  /*9ee0*/  UMOV UR13, UR53 ;  /* 0x00000035000d7c82 */ /* 0x008fe20008000000 */
[----:B------:R-:W-:Y:S01]  /*9ef0*/  UMOV UR34, 0x20 ;  /* 0x0000002000227882 */ /* 0x000fe20000000000 */
[----:B------:R-:W-:Y:S01]  /*9f00*/  UMOV UR35, UR11 ;  /* 0x0000000b00237c82 */ /* 0x000fe20008000000 */
[----:B------:R-:W-:-:S02]  /*9f10*/  UIADD3 UR9, UR8, 0x23050, URZ ;  /* 0x0002305008097890 */ /* 0x000fc4000fffe03f */
[----:B------:R-:W-:Y:S02]  /*9f20*/  UIADD3 UR32, UR8, 0x1000, URZ ;  /* 0x0000100008207890 */ /* 0x000fe4000fffe03f */
[----:B------:R-:W-:Y:S02]  /*9f30*/  UIADD3 UR24, UR8, 0x2000, URZ ;  /* 0x0000200008187890 */ /* 0x000fe4000fffe03f */
[----:B------:R-:W-:Y:S02]  /*9f40*/  UIADD3 UR16, UR8, 0x3000, URZ ;  /* 0x0000300008107890 */ /* 0x000fe4000fffe03f */
[----:B------:R-:W-:Y:S02]  /*9f50*/  UIADD3 UR48, UR8, 0x4000, URZ ;  /* 0x0000400008307890 */ /* 0x000fe4000fffe03f */
[----:B------:R2:W-:Y:S01]  /*9f60*/  UTMALDG.4D [UR8], [UR6], desc[UR14] ;  /* 0x00000e08060075b4 */ /* 0x0005e20008019000 */
[----:B------:R-:W-:Y:S01]  /*9f70*/  UMOV UR36, UR52 ;  /* 0x0000003400247c82 */ /* 0x000fe20008000000 */
[----:B------:R-:W-:Y:S01]  /*9f80*/  UMOV UR37, UR53 ;  /* 0x0000003500257c82 */ /* 0x000fe20008000000 */
[----:B------:R-:W-:Y:S01]  /*9f90*/  UMOV UR33, UR9 ;  /* 0x0000000900217c82 */ /* 0x000fe20008000000 */
[----:B------:R-:W-:Y:S01]  /*9fa0*/  UMOV UR26, 0x40 ;  /* 0x00000040001a7882 */ /* 0x000fe20000000000 */
[----:B------:R-:W-:Y:S01]  /*9fb0*/  UMOV UR27, UR11 ;  /* 0x0000000b001b7c82 */ /* 0x000fe20008000000 */
[----:B------:R-:W-:Y:S01]  /*9fc0*/  UMOV UR28, UR52 ;  /* 0x00000034001c7c82 */ /* 0x000fe20008000000 */
[----:B------:R-:W-:Y:S01]  /*9fd0*/  UMOV UR29, UR53 ;  /* 0x00000035001d7c82 */ /* 0x000fe20008000000 */
[----:B------:R-:W-:Y:S01]  /*9fe0*/  UMOV UR25, UR9 ;  /* 0x0000000900197c82 */ /* 0x000fe20008000000 */
[----:B------:R-:W-:Y:S01]  /*9ff0*/  UMOV UR18, 0x60 ;  /* 0x0000006000127882 */ /* 0x000fe20000000000 */
[----:B------:R-:W-:Y:S01]  /*a000*/  UMOV UR19, UR11 ;  /* 0x0000000b00137c82 */ /* 0x000fe20008000000 */
[----:B------:R-:W-:Y:S01]  /*a010*/  UMOV UR20, UR52 ;  /* 0x0000003400147c82 */ /* 0x000fe20008000000 */
[----:B------:R2:W-:Y:S01]  /*a020*/  UTMALDG.4D [UR32], [UR6], desc[UR14] ;  /* 0x00000e20060075b4 */ /* 0x0005e20008019000 */
[----:B------:R-:W-:Y:S01]  /*a030*/  UMOV UR21, UR53 ;  /* 0x0000003500157c82 */ /* 0x000fe20008000000 */
[----:B------:R-:W-:Y:S01]  /*a040*/  UMOV UR17, UR9 ;  /* 0x0000000900117c82 */ /* 0x000fe20008000000 */
[----:B------:R-:W-:Y:S01]  /*a050*/  UMOV UR50, 0x80 ;  /* 0x0000008000327882 */ /* 0x000fe20000000000 */
[----:B------:R-:W-:Y:S01]  /*a060*/  UMOV UR51, UR11 ;  /* 0x0000000b00337c82 */ /* 0x000fe20008000000 */
[----:B------:R-:W-:Y:S01]  /*a070*/  UMOV UR49, UR9 ;  /* 0x0000000900317c82 */ /* 0x000fe20008000000 */
[----:B------:R2:W-:Y:S01]  /*a080*/  UTMALDG.4D [UR24], [UR6], desc[UR14] ;  /* 0x00000e18060075b4 */ /* 0x0005e20008019000 */
[----:B------:R2:W-:Y:S01]  /*a090*/  UTMALDG.4D [UR16], [UR6], desc[UR14] ;  /* 0x00000e10060075b4 */ /* 0x0005e20008019000 */
[----:B------:R2:W-:Y:S02]  /*a0a0*/  UTMALDG.4D [UR48], [UR6], desc[UR14] ;  /* 0x00000e30060075b4 */ /* 0x0005e40008019000 */
[----:B--2---:R-:W-:Y:S01]  /*a0b0*/  NOP ;  /* 0x0000000000007918 */ /* 0x004fe20000000000 */
.L_x_76:
[----:B-1-3--:R-:W-:Y:S05]  /*a0c0*/  BSYNC B0 ;  /* 0x0000000000007941 */ /* 0x00afea0003800000 */
.L_x_75:
[----:B------:R-:W1:Y:S01]  /*a0d0*/  LDC R3, c[0x0][0x28c] ;  /* 0x0000a300ff037b82 */ /* 0x000e620000000800 */
[----:B------:R-:W-:Y:S01]  /*a0e0*/  BSSY B0, `(.L_x_80) ;  /* 0x000003f000007945 */ /* 0x000fe20003800000 */
[----:B-1----:R-:W-:-:S13]  /*a0f0*/  ISETP.GT.AND P4, PT, R3, RZ, P3 ;  /* 0x000000ff0300720c */ /* 0x002fda0001f84270 */
[----:B------:R-:W-:Y:S05]  /*a100*/  @!P4 BRA `(.L_x_81) ;  /* 0x0000000000f0c947 */ /* 0x000fea0003800000 */
[----:B------:R-:W1:Y:S01]  /*a110*/  S2R R5, SR_CgaCtaId ;  /* 0x0000000000057919 */ /* 0x000e620000008800 */
[----:B------:R-:W-:-:S04]  /*a120*/  MOV R2, 0x400 ;  /* 0x0000040000027802 */ /* 0x000fc80000000f00 */
[----:B-1----:R-:W-:Y:S02]  /*a130*/  LEA R2, R5, R2, 0x18 ;  /* 0x0000000205027211 */ /* 0x002fe400078ec0ff */
[----:B------:R-:W-:-:S04]  /*a140*/  MOV R5, 0x1 ;  /* 0x0000000100057802 */ /* 0x000fc80000000f00 */
[----:B------:R-:W-:-:S04]  /*a150*/  SHF.L.U32 R5, R5, 0x1f, RZ ;  /* 0x0000001f05057819 */ /* 0x000fc800000006ff */
[----:B------:R-:W1:Y:S02]  /*a160*/  SYNCS.PHASECHK.TRANS64.TRYWAIT P0, [R2+URZ+0x23028], R5 ;  /* 0x02302805020075a7 */ /* 0x000e64000800017f */
[----:B-1----:R-:W-:Y:S05]  /*a170*/  @!P0 BRA `(.L_x_82) ;  /* 0x00000018003c8947 */ /* 0x002fea0003800000 */
.L_x_115:
[----:B------:R-:W-:Y:S01]  /*a180*/  ULOP3.LUT UR5, UR4, 0x2, URZ, 0xfc, !UPT ;  /* 0x0000000204057892 */ /* 0x000fe2000f8efc3f */
[----:B-1----:R-:W-:-:S03]  /*a190*/  @P2 MOV R5, 0x5000 ;  /* 0x0000500000052802 */ /* 0x002fc60000000f00 */
[----:B------:R-:W-:Y:S01]  /*a1a0*/  UPRMT UR5, UR5, 0x9910, URZ ;  /* 0x0000991005057896 */ /* 0x000fe2000800003f */
[----:B------:R1:W-:Y:S03]  /*a1b0*/  @P2 SYNCS.ARRIVE.TRANS64 RZ, [R2+URZ+0x23000], R5 ;  /* 0x0230000502ff29a7 */ /* 0x0003e6000800003f */
[----:B------:R-:W-:-:S06]  /*a1c0*/  UISETP.NE.AND UP0, UPT, UR5, 0x2, UPT ;  /* 0x000000020500788c */ /* 0x000fcc000bf05270 */
[----:B------:R-:W-:-:S13]  /*a1d0*/  PLOP3.LUT P0, PT, PT, PT, UP0, 0x80, 0x0 ;  /* 0x000000000000781c */ /* 0x000fda0003f0f008 */
[----:B-1----:R-:W-:Y:S05]  /*a1e0*/  @P0 BRA `(.L_x_83) ;  /* 0x0000000000040947 */ /* 0x002fea0003800000 */
[----:B------:R-:W-:Y:S01]  /*a1f0*/  BPT.TRAP 0x1 ;  /* 0x000000040000795c */ /* 0x000fe20000300000 */
.L_x_83:
[----:B------:R-:W-:-:S04]  /*a200*/  LOP3.LUT P0, RZ, R0, 0x1f, RZ, 0xc0, !PT ;  /* 0x0000001f00ff7812 */ /* 0x000fc8000780c0ff */
[----:B------:R-:W-:-:S13]  /*a210*/  PLOP3.LUT P0, PT, P0, P2, PT, 0x2a, 0x0 ;  /* 0x000000000000781c */ /* 0x000fda0000704572 */
[----:B------:R-:W-:Y:S05]  /*a220*/  @P0 BRA `(.L_x_84) ;  /* 0x0000000000040947 */ /* 0x000fea0003800000 */
[----:B------:R-:W-:Y:S01]  /*a230*/  BPT.TRAP 0x1 ;  /* 0x000000040000795c */ /* 0x000fe20000300000 */
.L_x_84:
[----:B------:R-:W-:Y:S01]  /*a240*/  R2UR UR16, R2 ;  /* 0x00000000021072ca */ /* 0x000fe200000e0000 */
[----:B------:R-:W-:Y:S01]  /*a250*/  ULDC.64 UR6, c[0x0][0x198] ;  /* 0x0000660000067ab9 */ /* 0x000fe20000000a00 */
[----:B------:R-:W-:Y:S01]  /*a260*/  UMOV UR51, URZ ;  /* 0x0000003f00337c82 */ /* 0x000fe20008000000 */
[----:B------:R-:W-:Y:S01]  /*a270*/  UIADD3 UR6, UP0, UR6, 0x1f0, URZ ;  /* 0x000001f006067890 */ /* 0x000fe2000ff1e03f */
[----:B------:R-:W-:Y:S01]  /*a280*/  MOV R2, 0x1 ;  /* 0x0000000100027802 */ /* 0x000fe20000000f00 */
[----:B------:R-:W-:Y:S01]  /*a290*/  UMOV UR8, 0x0 ;  /* 0x0000000000087882 */ /* 0x000fe20000000000 */
[----:B------:R-:W-:Y:S01]  /*a2a0*/  UMOV UR9, 0x10000000 ;  /* 0x1000000000097882 */ /* 0x000fe20000000000 */
[----:B------:R-:W-:Y:S01]  /*a2b0*/  UIADD3.X UR7, URZ, UR7, URZ, UP0, !UPT ;  /* 0x000000073f077290 */ /* 0x000fe200087fe43f */
[----:B------:R-:W-:Y:S01]  /*a2c0*/  UMOV UR50, URZ ;  /* 0x0000003f00327c82 */ /* 0x000fe20008000000 */
[----:B------:R-:W-:Y:S01]  /*a2d0*/  UMOV UR42, 0x20 ;  /* 0x00000020002a7882 */ /* 0x000fe20000000000 */
[----:B------:R-:W-:Y:S01]  /*a2e0*/  UMOV UR44, UR52 ;  /* 0x00000034002c7c82 */ /* 0x000fe20008000000 */
[----:B------:R-:W-:-:S02]  /*a2f0*/  UMOV UR45, UR53 ;  /* 0x00000035002d7c82 */ /* 0x000fc40008000000 */
[----:B------:R-:W-:Y:S02]  /*a300*/  UIADD3 UR48, UR16, 0xa000, URZ ;  /* 0x0000a00010307890 */ /* 0x000fe4000fffe03f */
[----:B------:R-:W-:Y:S02]  /*a310*/  UIADD3 UR49, UR16, 0x23000, URZ ;  /* 0x0002300010317890 */ /* 0x000fe4000fffe03f */
[----:B------:R-:W-:Y:S02]  /*a320*/  UIADD3 UR40, UR16, 0xb000, URZ ;  /* 0x0000b00010287890 */ /* 0x000fe4000fffe03f */
[----:B------:R-:W-:Y:S02]  /*a330*/  UIADD3 UR32, UR16, 0xc000, URZ ;  /* 0x0000c00010207890 */ /* 0x000fe4000fffe03f */
[----:B------:R-:W-:Y:S02]  /*a340*/  UIADD3 UR24, UR16, 0xd000, URZ ;  /* 0x0000d00010187890 */ /* 0x000fe4000fffe03f */
[----:B------:R-:W-:Y:S01]  /*a350*/  UIADD3 UR16, UR16, 0xe000, URZ ;  /* 0x0000e00010107890 */ /* 0x000fe2000fffe03f */
[----:B------:R1:W-:Y:S01]  /*a360*/  UTMALDG.4D [UR48], [UR6], desc[UR8] ;  /* 0x00000830060075b4 */ /* 0x0003e20008019000 */
        /* <DEDUP_REMOVED lines=18> */
[----:B------:R1:W-:Y:S01]  /*a490*/  UTMALDG.4D [UR32], [UR6], desc[UR8] ;  /* 0x00000820060075b4 */ /* 0x0003e20008019000 */
[----:B------:R1:W-:Y:S01]  /*a4a0*/  UTMALDG.4D [UR24], [UR6], desc[UR8] ;  /* 0x00000818060075b4 */ /* 0x0003e20008019000 */
[----:B------:R1:W-:Y:S02]  /*a4b0*/  UTMALDG.4D [UR16], [UR6], desc[UR8] ;  /* 0x00000810060075b4 */ /* 0x0003e40008019000 */
[----:B-1----:R-:W-:Y:S01]  /*a4c0*/  NOP ;  /* 0x0000000000007918 */ /* 0x002fe20000000000 */
.L_x_81:
[----:B------:R-:W-:Y:S05]  /*a4d0*/  BSYNC B0 ;  /* 0x0000000000007941 */ /* 0x000fea0003800000 */
.L_x_80:
[----:B------:R-:W-:Y:S04]  /*a4e0*/  BSSY B0, `(.L_x_85) ;  /* 0x0000041000007945 */ /* 0x000fe80003800000 */
[----:B------:R-:W-:Y:S05]  /*a4f0*/  @!P3 BRA `(.L_x_86) ;  /* 0x0000000000fcb947 */ /* 0x000fea0003800000 */
[----:B------:R-:W1:Y:S01]  /*a500*/  S2R R6, SR_CgaCtaId ;  /* 0x0000000000067919 */ /* 0x000e620000008800 */
[----:B------:R-:W-:-:S04]  /*a510*/  MOV R5, 0x400 ;  /* 0x0000040000057802 */ /* 0x000fc80000000f00 */
[----:B-1----:R-:W-:Y:S02]  /*a520*/  LEA R7, R6, R5, 0x18 ;  /* 0x0000000506077211 */ /* 0x002fe400078ec0ff */
[----:B------:R-:W-:Y:S02]  /*a530*/  MOV R6, 0x1 ;  /* 0x0000000100067802 */ /* 0x000fe40000000f00 */
[----:B------:R-:W-:Y:S02]  /*a540*/  LEA R5, R4, R7, 0x3 ;  /* 0x0000000704057211 */ /* 0x000fe400078e18ff */
[----:B------:R-:W-:-:S04]  /*a550*/  SHF.L.U32 R6, R6, 0x1f, RZ ;  /* 0x0000001f06067819 */ /* 0x000fc800000006ff */
[----:B------:R-:W1:Y:S02]  /*a560*/  SYNCS.PHASECHK.TRANS64.TRYWAIT P0, [R5+URZ+0x23060], R6 ;  /* 0x02306006050075a7 */ /* 0x000e64000800017f */
[----:B-1----:R-:W-:Y:S05]  /*a570*/  @!P0 BRA `(.L_x_87) ;  /* 0x0000001400508947 */ /* 0x002fea0003800000 */
.L_x_116:
        /* <DEDUP_REMOVED lines=8> */
.L_x_88:
[----:B------:R-:W-:-:S04]  /*a600*/  LOP3.LUT P0, RZ, R0, 0x1f, RZ, 0xc0, !PT ;  /* 0x0000001f00ff7812 */ /* 0x000fc8000780c0ff */
[----:B------:R-:W-:-:S13]  /*a610*/  PLOP3.LUT P0, PT, P0, P2, PT, 0x2a, 0x0 ;  /* 0x000000000000781c */ /* 0x000fda0000704572 */
[----:B------:R-:W-:Y:S05]  /*a620*/  @P0 BRA `(.L_x_89) ;  /* 0x0000000000040947 */ /* 0x000fea0003800000 */
[----:B------:R-:W-:Y:S01]  /*a630*/  BPT.TRAP 0x1 ;  /* 0x000000040000795c */ /* 0x000fe20000300000 */
.L_x_89:
[----:B------:R-:W-:Y:S01]  /*a640*/  R2UR UR40, R4 ;  /* 0x00000000042872ca */ /* 0x000fe200000e0000 */
[----:B------:R-:W-:Y:S01]  /*a650*/  ULDC.64 UR6, c[0x0][0x198] ;  /* 0x0000660000067ab9 */ /* 0x000fe20000000a00 */
[----:B------:R-:W-:Y:S01]  /*a660*/  R2UR UR5, R7 ;  /* 0x00000000070572ca */ /* 0x000fe200000e0000 */
[----:B------:R-:W-:Y:S01]  /*a670*/  UIADD3 UR6, UP0, UR6, 0xf0, URZ ;  /* 0x000000f006067890 */ /* 0x000fe2000ff1e03f */
[----:B------:R-:W-:Y:S01]  /*a680*/  R2UR UR43, R8 ;  /* 0x00000000082b72ca */ /* 0x000fe200000e0000 */
[----:B------:R-:W-:Y:S01]  /*a690*/  UMOV UR8, 0x0 ;  /* 0x0000000000087882 */ /* 0x000fe20000000000 */
[----:B------:R-:W-:Y:S01]  /*a6a0*/  R2UR UR41, R5 ;  /* 0x00000000052972ca */ /* 0x000fe200000e0000 */
[----:B------:R-:W-:Y:S01]  /*a6b0*/  UIADD3.X UR7, URZ, UR7, URZ, UP0, !UPT ;  /* 0x000000073f077290 */ /* 0x000fe200087fe43f */
[----:B------:R-:W-:Y:S01]  /*a6c0*/  UMOV UR9, 0x10000000 ;  /* 0x1000000000097882 */ /* 0x000fe20000000000 */
[----:B------:R-:W-:Y:S01]  /*a6d0*/  UMOV UR42, URZ ;  /* 0x0000003f002a7c82 */ /* 0x000fe20008000000 */
[----:B------:R-:W-:Y:S01]  /*a6e0*/  UMOV UR44, UR52 ;  /* 0x00000034002c7c82 */ /* 0x000fe20008000000 */
[----:B------:R-:W-:Y:S01]  /*a6f0*/  UMOV UR45, UR53 ;  /* 0x00000035002d7c82 */ /* 0x000fe20008000000 */
[----:B------:R-:W-:Y:S01]  /*a700*/  UMOV UR34, 0x20 ;  /* 0x0000002000227882 */ /* 0x000fe20000000000 */
[----:B------:R-:W-:-:S02]  /*a710*/  UMOV UR36, UR52 ;  /* 0x0000003400247c82 */ /* 0x000fc40008000000 */
[----:B------:R-:W-:Y:S02]  /*a720*/  UIMAD UR40, UR40, 0x5000, UR5 ;  /* 0x00005000282878a4 */ /* 0x000fe4000f8e0205 */
[----:B------:R-:W-:Y:S02]  /*a730*/  UIADD3 UR43, UR11, UR43, URZ ;  /* 0x0000002b0b2b7290 */ /* 0x000fe4000fffe03f */
[----:B------:R-:W-:Y:S02]  /*a740*/  UIADD3 UR41, UR41, 0x23050, URZ ;  /* 0x0002305029297890 */ /* 0x000fe4000fffe03f */
[----:B------:R-:W-:Y:S02]  /*a750*/  UIADD3 UR32, UR40, 0x1000, URZ ;  /* 0x0000100028207890 */ /* 0x000fe4000fffe03f */
[----:B------:R-:W-:Y:S02]  /*a760*/  UIADD3 UR24, UR40, 0x2000, URZ ;  /* 0x0000200028187890 */ /* 0x000fe4000fffe03f */
[----:B------:R-:W-:-:S02]  /*a770*/  UIADD3 UR16, UR40, 0x3000, URZ ;  /* 0x0000300028107890 */ /* 0x000fc4000fffe03f */
        /* <DEDUP_REMOVED lines=22> */
[----:B-1----:R-:W-:Y:S01]  /*a8e0*/  NOP ;  /* 0x0000000000007918 */ /* 0x002fe20000000000 */
.L_x_86:
[----:B------:R-:W-:Y:S05]  /*a8f0*/  BSYNC B0 ;  /* 0x0000000000007941 */ /* 0x000fea0003800000 */
.L_x_85:
[----:B------:R-:W-:Y:S01]  /*a900*/  BSSY B0, `(.L_x_90) ;  /* 0x0000043000007945 */ /* 0x000fe20003800000 */
[----:B------:R-:W-:-:S03]  /*a910*/  MOV R8, RZ ;  /* 0x000000ff00087202 */ /* 0x000fc60000000f00 */
[----:B------:R-:W-:Y:S05]  /*a920*/  @!P4 BRA `(.L_x_91) ;  /* 0x000000040000c947 */ /* 0x000fea0003800000 */
[----:B------:R-:W1:Y:S01]  /*a930*/  S2R R5, SR_CgaCtaId ;  /* 0x0000000000057919 */ /* 0x000e620000008800 */
[----:B------:R-:W-:Y:S02]  /*a940*/  MOV R4, 0x400 ;  /* 0x0000040000047802 */ /* 0x000fe40000000f00 */
[----:B------:R-:W-:-:S04]  /*a950*/  MOV R7, 0x1 ;  /* 0x0000000100077802 */ /* 0x000fc80000000f00 */
[----:B------:R-:W-:Y:S02]  /*a960*/  SHF.L.U32 R7, R7, 0x1f, RZ ;  /* 0x0000001f07077819 */ /* 0x000fe400000006ff */
[----:B-1----:R-:W-:-:S04]  /*a970*/  LEA R5, R5, R4, 0x18 ;  /* 0x0000000405057211 */ /* 0x002fc800078ec0ff */
[----:B------:R-:W-:-:S04]  /*a980*/  LEA R4, R2, R5, 0x3 ;  /* 0x0000000502047211 */ /* 0x000fc800078e18ff */
[----:B------:R-:W1:Y:S02]  /*a990*/  SYNCS.PHASECHK.TRANS64.TRYWAIT P0, [R4+URZ+0x23028], R7 ;  /* 0x02302807040075a7 */ /* 0x000e64000800017f */
[----:B-1----:R-:W-:Y:S05]  /*a9a0*/  @!P0 BRA `(.L_x_92) ;  /* 0x0000001000588947 */ /* 0x002fea0003800000 */
.L_x_117:
        /* <DEDUP_REMOVED lines=8> */
.L_x_93:
[----:B------:R-:W-:-:S04]  /*aa30*/  LOP3.LUT P0, RZ, R0, 0x1f, RZ, 0xc0, !PT ;  /* 0x0000001f00ff7812 */ /* 0x000fc8000780c0ff */
[----:B------:R-:W-:-:S13]  /*aa40*/  PLOP3.LUT P0, PT, P0, P2, PT, 0x2a, 0x0 ;  /* 0x000000000000781c */ /* 0x000fda0000704572 */
[----:B------:R-:W-:Y:S05]  /*aa50*/  @P0 BRA `(.L_x_94) ;  /* 0x0000000000040947 */ /* 0x000fea0003800000 */
[----:B------:R-:W-:Y:S01]  /*aa60*/  BPT.TRAP 0x1 ;  /* 0x000000040000795c */ /* 0x000fe20000300000 */
.L_x_94:
[----:B------:R-:W-:Y:S01]  /*aa70*/  IMAD R5, R2, 0x5000, R5 ;  /* 0x0000500002057824 */ /* 0x000fe200078e0205 */
[----:B------:R-:W-:Y:S01]  /*aa80*/  R2UR UR41, R4 ;  /* 0x00000000042972ca */ /* 0x000fe200000e0000 */
[----:B------:R-:W-:Y:S01]  /*aa90*/  ULDC.64 UR6, c[0x0][0x198] ;  /* 0x0000660000067ab9 */ /* 0x000fe20000000a00 */
[----:B------:R-:W-:Y:S01]  /*aaa0*/  UMOV UR43, URZ ;  /* 0x0000003f002b7c82 */ /* 0x000fe20008000000 */
[----:B------:R-:W-:Y:S01]  /*aab0*/  UIADD3 UR6, UP0, UR6, 0x2f0, URZ ;  /* 0x000002f006067890 */ /* 0x000fe2000ff1e03f */
[----:B------:R-:W-:Y:S01]  /*aac0*/  R2UR UR48, R5 ;  /* 0x00000000053072ca */ /* 0x000fe200000e0000 */
[----:B------:R-:W-:Y:S01]  /*aad0*/  UMOV UR8, 0x0 ;  /* 0x0000000000087882 */ /* 0x000fe20000000000 */
[----:B------:R-:W-:Y:S01]  /*aae0*/  UMOV UR9, 0x10000000 ;  /* 0x1000000000097882 */ /* 0x000fe20000000000 */
[----:B------:R-:W-:Y:S01]  /*aaf0*/  UIADD3.X UR7, URZ, UR7, URZ, UP0, !UPT ;  /* 0x000000073f077290 */ /* 0x000fe200087fe43f */
[----:B------:R-:W-:Y:S01]  /*ab00*/  IADD3 R2, R2, 0x1, RZ ;  /* 0x0000000102027810 */ /* 0x000fe20007ffe0ff */
[----:B------:R-:W-:Y:S01]  /*ab10*/  UMOV UR42, URZ ;  /* 0x0000003f002a7c82 */ /* 0x000fe20008000000 */
[----:B------:R-:W-:Y:S01]  /*ab20*/  UMOV UR44, UR52 ;  /* 0x00000034002c7c82 */ /* 0x000fe20008000000 */
[----:B------:R-:W-:Y:S01]  /*ab30*/  UMOV UR45, UR53 ;  /* 0x00000035002d7c82 */ /* 0x000fe20008000000 */
[----:B------:R-:W-:Y:S01]  /*ab40*/  UMOV UR34, 0x20 ;  /* 0x0000002000227882 */ /* 0x000fe20000000000 */
[----:B------:R-:W-:Y:S01]  /*ab50*/  UIADD3 UR41, UR41, 0x23000, URZ ;  /* 0x0002300029297890 */ /* 0x000fe2000fffe03f */
[----:B------:R-:W-:Y:S01]  /*ab60*/  MOV R8, 0x1 ;  /* 0x0000000100087802 */ /* 0x000fe20000000f00 */
[----:B------:R-:W-:Y:S01]  /*ab70*/  UMOV UR36, UR52 ;  /* 0x0000003400247c82 */ /* 0x000fe20008000000 */
[----:B------:R-:W-:Y:S01]  /*ab80*/  UMOV UR37, UR53 ;  /* 0x0000003500257c82 */ /* 0x000fe20008000000 */
[----:B------:R-:W-:-:S02]  /*ab90*/  UIADD3 UR40, UR48, 0xa000, URZ ;  /* 0x0000a00030287890 */ /* 0x000fc4000fffe03f */
        /* <DEDUP_REMOVED lines=25> */
.L_x_91:
[----:B------:R-:W-:Y:S05]  /*ad30*/  BSYNC B0 ;  /* 0x0000000000007941 */ /* 0x000fea0003800000 */
.L_x_90:
[----:B------:R-:W-:-:S13]  /*ad40*/  ISETP.GE.AND P0, PT, R3, 0x41, PT ;  /* 0x000000410300780c */ /* 0x000fda0003f06270 */
[----:B------:R-:W-:Y:S05]  /*ad50*/  @!P0 EXIT ;  /* 0x000000000000894d */ /* 0x000fea0003800000 */
[----:B------:R-:W-:Y:S01]  /*ad60*/  IADD3 R3, R3, 0x3f, RZ ;  /* 0x0000003f03037810 */ /* 0x000fe20007ffe0ff */
[----:B------:R-:W-:Y:S01]  /*ad70*/  BSSY B0, `(.L_x_95) ;  /* 0x0000093000007945 */ /* 0x000fe20003800000 */
[----:B------:R-:W-:Y:S02]  /*ad80*/  LOP3.LUT P0, RZ, R0, 0x1f, RZ, 0xc0, !PT ;  /* 0x0000001f00ff7812 */ /* 0x000fe4000780c0ff */
[----:B------:R-:W-:Y:S02]  /*ad90*/  SHF.R.S32.HI R0, RZ, 0x1f, R3 ;  /* 0x0000001fff007819 */ /* 0x000fe40000011403 */
[----:B------:R-:W-:Y:S02]  /*ada0*/  PLOP3.LUT P0, PT, P0, P2, PT, 0x2a, 0x0 ;  /* 0x000000000000781c */ /* 0x000fe40000704572 */
[----:B------:R-:W-:Y:S02]  /*adb0*/  LEA.HI R0, R0, R3, RZ, 0x6 ;  /* 0x0000000300007211 */ /* 0x000fe400078f30ff */
[----:B------:R-:W-:-:S02]  /*adc0*/  MOV R3, UR4 ;  /* 0x0000000400037c02 */ /* 0x000fc40008000f00 */
[----:B------:R-:W-:Y:S02]  /*add0*/  SHF.R.S32.HI R4, RZ, 0x6, R0 ;  /* 0x00000006ff047819 */ /* 0x000fe40000011400 */
[----:B------:R-:W-:Y:S02]  /*ade0*/  LOP3.LUT R0, R3, 0x2, RZ, 0xfc, !PT ;  /* 0x0000000203007812 */ /* 0x000fe400078efcff */
[----:B------:R-:W-:Y:S02]  /*adf0*/  SHF.L.U32 R4, R4, 0x1, RZ ;  /* 0x0000000104047819 */ /* 0x000fe400000006ff */
[----:B------:R-:W-:-:S07]  /*ae00*/  MOV R3, 0x1 ;  /* 0x0000000100037802 */ /* 0x000fce0000000f00 */
.L_x_106:
[----:B------:R-:W-:Y:S04]  /*ae10*/  BSSY B1, `(.L_x_96) ;  /* 0x0000041000017945 */ /* 0x000fe80003800000 */
[----:B------:R-:W-:Y:S05]  /*ae20*/  @!P3 BRA `(.L_x_97) ;  /* 0x0000000000fcb947 */ /* 0x000fea0003800000 */
[----:B------:R-:W1:Y:S01]  /*ae30*/  S2R R6, SR_CgaCtaId ;  /* 0x0000000000067919 */ /* 0x000e620000008800 */
[----:B------:R-:W-:-:S04]  /*ae40*/  MOV R5, 0x400 ;  /* 0x0000040000057802 */ /* 0x000fc80000000f00 */
[----:B-1----:R-:W-:Y:S02]  /*ae50*/  LEA R7, R6, R5, 0x18 ;  /* 0x0000000506077211 */ /* 0x002fe400078ec0ff */
[----:B------:R-:W-:Y:S02]  /*ae60*/  SHF.L.U32 R5, R3, 0x1f, RZ ;  /* 0x0000001f03057819 */ /* 0x000fe400000006ff */
[----:B------:R-:W-:-:S04]  /*ae70*/  LEA R6, R2, R7, 0x3 ;  /* 0x0000000702067211 */ /* 0x000fc800078e18ff */
[----:B------:R-:W1:Y:S02]  /*ae80*/  SYNCS.PHASECHK.TRANS64.TRYWAIT P4, [R6+URZ+0x23028], R5 ;  /* 0x02302805060075a7 */ /* 0x000e64000808017f */
[----:B-1----:R-:W-:Y:S05]  /*ae90*/  @!P4 BRA `(.L_x_98) ;  /* 0x0000000c0030c947 */ /* 0x002fea0003800000 */
.L_x_118:
[----:B-1----:R-:W-:-:S04]  /*aea0*/  @P2 MOV R5, 0x5000 ;  /* 0x0000500000052802 */ /* 0x002fc80000000f00 */
[----:B------:R1:W-:Y:S02]  /*aeb0*/  @P2 SYNCS.ARRIVE.TRANS64 RZ, [R6+URZ+0x23000], R5 ;  /* 0x0230000506ff29a7 */ /* 0x0003e4000800003f */
[----:B-1----:R-:W-:-:S04]  /*aec0*/  PRMT R5, R0, 0x9910, RZ ;  /* 0x0000991000057816 */ /* 0x002fc800000000ff */
[----:B------:R-:W-:-:S13]  /*aed0*/  ISETP.NE.AND P4, PT, R5, 0x2, PT ;  /* 0x000000020500780c */ /* 0x000fda0003f85270 */
[----:B------:R-:W-:Y:S05]  /*aee0*/  @P4 BRA `(.L_x_99) ;  /* 0x0000000000044947 */ /* 0x000fea0003800000 */
[----:B------:R-:W-:Y:S01]  /*aef0*/  BPT.TRAP 0x1 ;  /* 0x000000040000795c */ /* 0x000fe20000300000 */
.L_x_99:
[----:B------:R-:W-:Y:S05]  /*af00*/  @P0 BRA `(.L_x_100) ;  /* 0x0000000000040947 */ /* 0x000fea0003800000 */
[----:B------:R-:W-:Y:S01]  /*af10*/  BPT.TRAP 0x1 ;  /* 0x000000040000795c */ /* 0x000fe20000300000 */
.L_x_100:
[----:B------:R-:W-:Y:S01]  /*af20*/  IMAD R7, R2, 0x5000, R7 ;  /* 0x0000500002077824 */ /* 0x000fe200078e0207 */
[----:B------:R-:W-:Y:S01]  /*af30*/  R2UR UR49, R6 ;  /* 0x00000000063172ca */ /* 0x000fe200000e0000 */
[----:B------:R-:W-:Y:S01]  /*af40*/  ULDC.64 UR6, c[0x0][0x198] ;  /* 0x0000660000067ab9 */ /* 0x000fe20000000a00 */
[----:B------:R-:W-:Y:S01]  /*af50*/  R2UR UR51, R8 ;  /* 0x00000000083372ca */ /* 0x000fe200000e0000 */
[----:B------:R-:W-:Y:S01]  /*af60*/  UIADD3 UR6, UP0, UR6, 0x1f0, URZ ;  /* 0x000001f006067890 */ /* 0x000fe2000ff1e03f */
[----:B------:R-:W-:Y:S01]  /*af70*/  R2UR UR16, R7 ;  /* 0x00000000071072ca */ /* 0x000fe200000e0000 */
[----:B------:R-:W-:Y:S01]  /*af80*/  UMOV UR8, 0x0 ;  /* 0x0000000000087882 */ /* 0x000fe20000000000 */
[----:B------:R-:W-:Y:S01]  /*af90*/  UMOV UR9, 0x10000000 ;  /* 0x1000000000097882 */ /* 0x000fe20000000000 */
[----:B------:R-:W-:Y:S01]  /*afa0*/  UIADD3.X UR7, URZ, UR7, URZ, UP0, !UPT ;  /* 0x000000073f077290 */ /* 0x000fe200087fe43f */
[----:B------:R-:W-:Y:S01]  /*afb0*/  IADD3 R5, R2, 0x1, RZ ;  /* 0x0000000102057810 */ /* 0x000fe20007ffe0ff */
[----:B------:R-:W-:Y:S01]  /*afc0*/  UMOV UR50, URZ ;  /* 0x0000003f00327c82 */ /* 0x000fe20008000000 */
[----:B------:R-:W-:Y:S01]  /*afd0*/  UMOV UR42, 0x20 ;  /* 0x00000020002a7882 */ /* 0x000fe20000000000 */
[----:B------:R-:W-:Y:S01]  /*afe0*/  UMOV UR44, UR52 ;  /* 0x00000034002c7c82 */ /* 0x000fe20008000000 */
[----:B------:R-:W-:Y:S01]  /*aff0*/  UMOV UR45, UR53 ;  /* 0x00000035002d7c82 */ /* 0x000fe20008000000 */
[----:B------:R-:W-:Y:S01]  /*b000*/  UIADD3 UR49, UR49, 0x23000, URZ ;  /* 0x0002300031317890 */ /* 0x000fe2000fffe03f */
[----:B------:R-:W-:Y:S01]  /*b010*/  ISETP.NE.AND P4, PT, R5, 0x5, PT ;  /* 0x000000050500780c */ /* 0x000fe20003f85270 */
[----:B------:R-:W-:-:S02]  /*b020*/  USHF.L.U32 UR51, UR51, 0x6, URZ ;  /* 0x0000000633337899 */ /* 0x000fc4000800063f */
[----:B------:R-:W-:Y:S01]  /*b030*/  UIADD3 UR48, UR16, 0xa000, URZ ;  /* 0x0000a00010307890 */ /* 0x000fe2000fffe03f */
[----:B------:R-:W-:Y:S01]  /*b040*/  SEL R2, RZ, 0x1, P4 ;  /* 0x00000001ff027807 */ /* 0x000fe20002000000 */
[----:B------:R-:W-:Y:S02]  /*b050*/  UIADD3 UR40, UR16, 0xb000, URZ ;  /* 0x0000b00010287890 */ /* 0x000fe4000fffe03f */
[----:B------:R-:W-:Y:S01]  /*b060*/  UIADD3 UR32, UR16, 0xc000, URZ ;  /* 0x0000c00010207890 */ /* 0x000fe2000fffe03f */
[----:B------:R-:W-:Y:S01]  /*b070*/  LOP3.LUT R3, R3, R2, RZ, 0x3c, !PT ;  /* 0x0000000203037212 */ /* 0x000fe200078e3cff */
[----:B------:R-:W-:Y:S01]  /*b080*/  UIADD3 UR24, UR16, 0xd000, URZ ;  /* 0x0000d00010187890 */ /* 0x000fe2000fffe03f */
[----:B------:R-:W-:Y:S01]  /*b090*/  SEL R2, R5, RZ, P4 ;  /* 0x000000ff05027207 */ /* 0x000fe20002000000 */
        /* <DEDUP_REMOVED lines=24> */
.L_x_97:
[----:B------:R-:W-:Y:S05]  /*b220*/  BSYNC B1 ;  /* 0x0000000000017941 */ /* 0x000fea0003800000 */
.L_x_96:
[----:B------:R-:W-:Y:S01]  /*b230*/  ISETP.LT.OR P4, PT, R4, 0x4, !P3 ;  /* 0x000000040400780c */ /* 0x000fe20005f81670 */
[----:B------:R-:W-:-:S12]  /*b240*/  BSSY B1, `(.L_x_101) ;  /* 0x0000042000017945 */ /* 0x000fd80003800000 */
[----:B------:R-:W-:Y:S05]  /*b250*/  @P4 BRA `(.L_x_102) ;  /* 0x0000000400004947 */ /* 0x000fea0003800000 */
[----:B------:R-:W1:Y:S01]  /*b260*/  S2R R6, SR_CgaCtaId ;  /* 0x0000000000067919 */ /* 0x000e620000008800 */
[----:B------:R-:W-:Y:S02]  /*b270*/  MOV R5, 0x400 ;  /* 0x0000040000057802 */ /* 0x000fe40000000f00 */
[----:B------:R-:W-:Y:S02]  /*b280*/  SHF.L.U32 R7, R3, 0x1f, RZ ;  /* 0x0000001f03077819 */ /* 0x000fe400000006ff */
[----:B-1----:R-:W-:-:S04]  /*b290*/  LEA R5, R6, R5, 0x18 ;  /* 0x0000000506057211 */ /* 0x002fc800078ec0ff */
[----:B------:R-:W-:-:S04]  /*b2a0*/  LEA R6, R2, R5, 0x3 ;  /* 0x0000000502067211 */ /* 0x000fc800078e18ff */
[----:B------:R-:W1:Y:S02]  /*b2b0*/  SYNCS.PHASECHK.TRANS64.TRYWAIT P4, [R6+URZ+0x23028], R7 ;  /* 0x02302807060075a7 */ /* 0x000e64000808017f */
[----:B-1----:R-:W-:Y:S05]  /*b2c0*/  @!P4 BRA `(.L_x_103) ;  /* 0x000000080038c947 */ /* 0x002fea0003800000 */
.L_x_119:
[----:B-1----:R-:W-:-:S04]  /*b2d0*/  @P1 MOV R7, 0x5000 ;  /* 0x0000500000071802 */ /* 0x002fc80000000f00 */
[----:B------:R1:W-:Y:S02]  /*b2e0*/  @P1 SYNCS.ARRIVE.TRANS64 RZ, [R6+URZ+0x23000], R7 ;  /* 0x0230000706ff19a7 */ /* 0x0003e4000800003f */
[----:B-1----:R-:W-:-:S04]  /*b2f0*/  PRMT R7, R0, 0x9910, RZ ;  /* 0x0000991000077816 */ /* 0x002fc800000000ff */
[----:B------:R-:W-:-:S13]  /*b300*/  ISETP.NE.AND P4, PT, R7, 0x2, PT ;  /* 0x000000020700780c */ /* 0x000fda0003f85270 */
[----:B------:R-:W-:Y:S05]  /*b310*/  @P4 BRA `(.L_x_104) ;  /* 0x0000000000044947 */ /* 0x000fea0003800000 */
[----:B------:R-:W-:Y:S01]  /*b320*/  BPT.TRAP 0x1 ;  /* 0x000000040000795c */ /* 0x000fe20000300000 */
.L_x_104:
[----:B------:R-:W-:Y:S05]  /*b330*/  @P0 BRA `(.L_x_105) ;  /* 0x0000000000040947 */ /* 0x000fea0003800000 */
[----:B------:R-:W-:Y:S01]  /*b340*/  BPT.TRAP 0x1 ;  /* 0x000000040000795c */ /* 0x000fe20000300000 */
.L_x_105:
        /* <DEDUP_REMOVED lines=16> */
[----:B------:R-:W-:Y:S01]  /*b450*/  USHF.L.U32 UR51, UR51, 0x6, URZ ;  /* 0x0000000633337899 */ /* 0x000fe2000800063f */
[----:B------:R-:W-:Y:S01]  /*b460*/  IADD3 R8, R8, 0x1, RZ ;  /* 0x0000000108087810 */ /* 0x000fe20007ffe0ff */
[----:B------:R-:W-:Y:S01]  /*b470*/  UIADD3 UR48, UR16, 0xa000, URZ ;  /* 0x0000a00010307890 */ /* 0x000fe2000fffe03f */
[----:B------:R-:W-:Y:S01]  /*b480*/  SEL R6, RZ, 0x1, P4 ;  /* 0x00000001ff067807 */ /* 0x000fe20002000000 */
[----:B------:R-:W-:Y:S01]  /*b490*/  UIADD3 UR40, UR16, 0xb000, URZ ;  /* 0x0000b00010287890 */ /* 0x000fe2000fffe03f */
[----:B------:R-:W-:Y:S01]  /*b4a0*/  SEL R2, R2, RZ, P4 ;  /* 0x000000ff02027207 */ /* 0x000fe20002000000 */
[----:B------:R-:W-:Y:S01]  /*b4b0*/  UIADD3 UR32, UR16, 0xc000, URZ ;  /* 0x0000c00010207890 */ /* 0x000fe2000fffe03f */
[----:B------:R-:W-:Y:S01]  /*b4c0*/  LOP3.LUT R3, R3, R6, RZ, 0x3c, !PT ;  /* 0x0000000603037212 */ /* 0x000fe200078e3cff */
[----:B------:R-:W-:-:S02]  /*b4d0*/  UIADD3 UR24, UR16, 0xd000, URZ ;  /* 0x0000d00010187890 */ /* 0x000fc4000fffe03f */
        /* <DEDUP_REMOVED lines=24> */
.L_x_102:
[----:B------:R-:W-:Y:S05]  /*b660*/  BSYNC B1 ;  /* 0x0000000000017941 */ /* 0x000fea0003800000 */
.L_x_101:
[C---:B------:R-:W-:Y:S02]  /*b670*/  ISETP.GT.AND P4, PT, R4.reuse, 0x4, PT ;  /* 0x000000040400780c */ /* 0x040fe40003f84270 */
[----:B------:R-:W-:-:S11]  /*b680*/  IADD3 R4, R4, -0x2, RZ ;  /* 0xfffffffe04047810 */ /* 0x000fd60007ffe0ff */
[----:B------:R-:W-:Y:S05]  /*b690*/  @P4 BRA `(.L_x_106) ;  /* 0xfffffff400dc4947 */ /* 0x000fea000383ffff */
[----:B------:R-:W-:Y:S05]  /*b6a0*/  BSYNC B0 ;  /* 0x0000000000007941 */ /* 0x000fea0003800000 */
.L_x_95:
[----:B------:R-:W-:Y:S05]  /*b6b0*/  EXIT ;  /* 0x000000000000794d */ /* 0x000fea0003800000 */
.L_x_15:
[----:B--2---:R-:W-:-:S04]  /*b6c0*/  MOV R3, UR7 ;  /* 0x0000000700037c02 */ /* 0x004fc80008000f00 */
[----:B------:R2:W3:Y:S03]  /*b6d0*/  SYNCS.PHASECHK.TRANS64.TRYWAIT P1, [R3+URZ+0x23050], R2 ;  /* 0x02305002030075a7 */ /* 0x0004e6000802017f */
[----:B---3--:R-:W-:Y:S05]  /*b6e0*/  @!P1 NANOSLEEP.SYNCS 0x989680 ;  /* 0x009896800000995d */ /* 0x008fea0003900000 */
[----:B------:R-:W3:Y:S02]  /*b6f0*/  @!P1 SYNCS.PHASECHK.TRANS64 P1, [R3+URZ+0x23050], R2 ;  /* 0x02305002030095a7 */ /* 0x000ee4000802007f */
[----:B---3--:R-:W-:Y:S05]  /*b700*/  @!P1 BRA `(.L_x_15) ;  /* 0xfffffffc00ec9947 */ /* 0x008fea000383ffff */
[----:B------:R-:W-:Y:S05]  /*b710*/  BRA `(.L_x_107) ;  /* 0xffffff5400b47947 */ /* 0x000fea000383ffff */
.L_x_17:
[----:B--2---:R-:W-:-:S04]  /*b720*/  MOV R2, UR36 ;  /* 0x0000002400027c02 */ /* 0x004fc80008000f00 */
[----:B------:R2:W3:Y:S03]  /*b730*/  SYNCS.PHASECHK.TRANS64.TRYWAIT P1, [R2+URZ+0x23000], R7 ;  /* 0x02300007020075a7 */ /* 0x0004e6000802017f */
[----:B---3--:R-:W-:Y:S05]  /*b740*/  @!P1 NANOSLEEP.SYNCS 0x989680 ;  /* 0x009896800000995d */ /* 0x008fea0003900000 */
[----:B------:R-:W3:Y:S02]  /*b750*/  @!P1 SYNCS.PHASECHK.TRANS64 P1, [R2+URZ+0x23000], R7 ;  /* 0x02300007020095a7 */ /* 0x000ee4000802007f */
[----:B---3--:R-:W-:Y:S05]  /*b760*/  @!P1 BRA `(.L_x_17) ;  /* 0xfffffffc00ec9947 */ /* 0x008fea000383ffff */
[----:B------:R-:W-:Y:S05]  /*b770*/  BRA `(.L_x_108) ;  /* 0xffffff5400bc7947 */ /* 0x000fea000383ffff */
.L_x_18:
[----:B--2---:R-:W-:-:S04]  /*b780*/  MOV R3, UR7 ;  /* 0x0000000700037c02 */ /* 0x004fc80008000f00 */
[----:B------:R2:W3:Y:S03]  /*b790*/  SYNCS.PHASECHK.TRANS64.TRYWAIT P1, [R3+URZ+-0x8], R2 ;  /* 0xfffff802030075a7 */ /* 0x0004e6000802017f */
[----:B---3--:R-:W-:Y:S05]  /*b7a0*/  @!P1 NANOSLEEP.SYNCS 0x989680 ;  /* 0x009896800000995d */ /* 0x008fea0003900000 */
[----:B------:R-:W3:Y:S02]  /*b7b0*/  @!P1 SYNCS.PHASECHK.TRANS64 P1, [R3+URZ+-0x8], R2 ;  /* 0xfffff802030095a7 */ /* 0x000ee4000802007f */
[----:B---3--:R-:W-:Y:S05]  /*b7c0*/  @!P1 BRA `(.L_x_18) ;  /* 0xfffffffc00ec9947 */ /* 0x008fea000383ffff */
[----:B------:R-:W-:Y:S05]  /*b7d0*/  BRA `(.L_x_109) ;  /* 0xffffff5400b87947 */ /* 0x000fea000383ffff */
.L_x_20:
[----:B-1----:R-:W-:-:S04]  /*b7e0*/  MOV R8, UR36 ;  /* 0x0000002400087c02 */ /* 0x002fc80008000f00 */
[----:B------:R1:W2:Y:S03]  /*b7f0*/  SYNCS.PHASECHK.TRANS64.TRYWAIT P1, [R8+URZ+0x23008], R7 ;  /* 0x02300807080075a7 */ /* 0x0002a6000802017f */
[----:B--2---:R-:W-:Y:S05]  /*b800*/  @!P1 NANOSLEEP.SYNCS 0x989680 ;  /* 0x009896800000995d */ /* 0x004fea0003900000 */
[----:B------:R-:W2:Y:S02]  /*b810*/  @!P1 SYNCS.PHASECHK.TRANS64 P1, [R8+URZ+0x23008], R7 ;  /* 0x02300807080095a7 */ /* 0x000ea4000802007f */
[----:B--2---:R-:W-:Y:S05]  /*b820*/  @!P1 BRA `(.L_x_20) ;  /* 0xfffffffc00ec9947 */ /* 0x004fea000383ffff */
[----:B------:R-:W-:Y:S05]  /*b830*/  BRA `(.L_x_110) ;  /* 0xffffff7000ac7947 */ /* 0x000fea000383ffff */
.L_x_25:
[----:B-1----:R-:W-:-:S04]  /*b840*/  MOV R4, UR10 ;  /* 0x0000000a00047c02 */ /* 0x002fc80008000f00 */
[----:B------:R1:W2:Y:S03]  /*b850*/  SYNCS.PHASECHK.TRANS64.TRYWAIT P2, [R4+URZ+0x23000], R3 ;  /* 0x02300003040075a7 */ /* 0x0002a6000804017f */
[----:B--2---:R-:W-:Y:S05]  /*b860*/  @!P2 NANOSLEEP.SYNCS 0x989680 ;  /* 0x009896800000a95d */ /* 0x004fea0003900000 */
[----:B------:R-:W2:Y:S02]  /*b870*/  @!P2 SYNCS.PHASECHK.TRANS64 P2, [R4+URZ+0x23000], R3 ;  /* 0x023000030400a5a7 */ /* 0x000ea4000804007f */
[----:B--2---:R-:W-:Y:S05]  /*b880*/  @!P2 BRA `(.L_x_25) ;  /* 0xfffffffc00eca947 */ /* 0x004fea000383ffff */
[----:B------:R-:W-:Y:S05]  /*b890*/  BRA `(.L_x_111) ;  /* 0xffffff7800a87947 */ /* 0x000fea000383ffff */
.L_x_29:
[----:B-1----:R-:W-:-:S04]  /*b8a0*/  MOV R8, UR10 ;  /* 0x0000000a00087c02 */ /* 0x002fc80008000f00 */
[----:B------:R1:W2:Y:S03]  /*b8b0*/  SYNCS.PHASECHK.TRANS64.TRYWAIT P2, [R8+URZ+0x23000], R11 ;  /* 0x0230000b080075a7 */ /* 0x0002a6000804017f */
[----:B--2---:R-:W-:Y:S05]  /*b8c0*/  @!P2 NANOSLEEP.SYNCS 0x989680 ;  /* 0x009896800000a95d */ /* 0x004fea0003900000 */
[----:B------:R-:W2:Y:S02]  /*b8d0*/  @!P2 SYNCS.PHASECHK.TRANS64 P2, [R8+URZ+0x23000], R11 ;  /* 0x0230000b0800a5a7 */ /* 0x000ea4000804007f */
[----:B--2---:R-:W-:Y:S05]  /*b8e0*/  @!P2 BRA `(.L_x_29) ;  /* 0xfffffffc00eca947 */ /* 0x004fea000383ffff */
[----:B------:R-:W-:Y:S05]  /*b8f0*/  BRA `(.L_x_28) ;  /* 0xffffff9000f87947 */ /* 0x000fea000383ffff */
.L_x_37:
[----:B-1----:R-:W-:-:S04]  /*b900*/  MOV R4, UR10 ;  /* 0x0000000a00047c02 */ /* 0x002fc80008000f00 */
[----:B------:R1:W2:Y:S03]  /*b910*/  SYNCS.PHASECHK.TRANS64.TRYWAIT P2, [R4+URZ+0x23000], R3 ;  /* 0x02300003040075a7 */ /* 0x0002a6000804017f */
[----:B--2---:R-:W-:Y:S05]  /*b920*/  @!P2 NANOSLEEP.SYNCS 0x989680 ;  /* 0x009896800000a95d */ /* 0x004fea0003900000 */
[----:B------:R-:W2:Y:S02]  /*b930*/  @!P2 SYNCS.PHASECHK.TRANS64 P2, [R4+URZ+0x23000], R3 ;  /* 0x023000030400a5a7 */ /* 0x000ea4000804007f */
[----:B--2---:R-:W-:Y:S05]  /*b940*/  @!P2 BRA `(.L_x_37) ;  /* 0xfffffffc00eca947 */ /* 0x004fea000383ffff */
[----:B------:R-:W-:Y:S05]  /*b950*/  BRA `(.L_x_112) ;  /* 0xffffff9c00287947 */ /* 0x000fea000383ffff */
.L_x_41:
[----:B-1----:R-:W-:-:S04]  /*b960*/  MOV R9, UR10 ;  /* 0x0000000a00097c02 */ /* 0x002fc80008000f00 */
[----:B------:R1:W2:Y:S03]  /*b970*/  SYNCS.PHASECHK.TRANS64.TRYWAIT P2, [R9+URZ+0x23000], R16 ;  /* 0x02300010090075a7 */ /* 0x0002a6000804017f */
[----:B--2---:R-:W-:Y:S05]  /*b980*/  @!P2 NANOSLEEP.SYNCS 0x989680 ;  /* 0x009896800000a95d */ /* 0x004fea0003900000 */
[----:B------:R-:W2:Y:S02]  /*b990*/  @!P2 SYNCS.PHASECHK.TRANS64 P2, [R9+URZ+0x23000], R16 ;  /* 0x023000100900a5a7 */ /* 0x000ea4000804007f */
[----:B--2---:R-:W-:Y:S05]  /*b9a0*/  @!P2 BRA `(.L_x_41) ;  /* 0xfffffffc00eca947 */ /* 0x004fea000383ffff */
[----:B------:R-:W-:Y:S05]  /*b9b0*/  BRA `(.L_x_40) ;  /* 0xffffffb8007c7947 */ /* 0x000fea000383ffff */
.L_x_57:
[----:B-1----:R-:W-:-:S04]  /*b9c0*/  MOV R3, UR7 ;  /* 0x0000000700037c02 */ /* 0x002fc80008000f00 */
[----:B------:R1:W2:Y:S03]  /*b9d0*/  SYNCS.PHASECHK.TRANS64.TRYWAIT P0, [R3+URZ+0x8], R0 ;  /* 0x00000800030075a7 */ /* 0x0002a6000800017f */
[----:B--2---:R-:W-:Y:S05]  /*b9e0*/  @!P0 NANOSLEEP.SYNCS 0x989680 ;  /* 0x009896800000895d */ /* 0x004fea0003900000 */
[----:B------:R-:W2:Y:S02]  /*b9f0*/  @!P0 SYNCS.PHASECHK.TRANS64 P0, [R3+URZ+0x8], R0 ;  /* 0x00000800030085a7 */ /* 0x000ea4000800007f */
[----:B--2---:R-:W-:Y:S05]  /*ba00*/  @!P0 BRA `(.L_x_57) ;  /* 0xfffffffc00ec8947 */ /* 0x004fea000383ffff */
[----:B------:R-:W-:Y:S05]  /*ba10*/  BRA `(.L_x_113) ;  /* 0xffffffc800ac7947 */ /* 0x000fea000383ffff */
.L_x_77:
[----:B--2---:R2:W4:Y:S02]  /*ba20*/  SYNCS.PHASECHK.TRANS64.TRYWAIT P0, [R4+URZ+0x23060], R3 ;  /* 0x02306003040075a7 */ /* 0x004524000800017f */
[----:B----4-:R-:W-:Y:S05]  /*ba30*/  @!P0 NANOSLEEP.SYNCS 0x989680 ;  /* 0x009896800000895d */ /* 0x010fea0003900000 */
[----:B------:R-:W4:Y:S02]  /*ba40*/  @!P0 SYNCS.PHASECHK.TRANS64 P0, [R4+URZ+0x23060], R3 ;  /* 0x02306003040085a7 */ /* 0x000f24000800007f */
[----:B----4-:R-:W-:Y:S05]  /*ba50*/  @!P0 BRA `(.L_x_77) ;  /* 0xfffffffc00f08947 */ /* 0x010fea000383ffff */
[----:B------:R-:W-:Y:S05]  /*ba60*/  BRA `(.L_x_114) ;  /* 0xffffffe000c47947 */ /* 0x000fea000383ffff */
.L_x_82:
[----:B-1----:R1:W2:Y:S02]  /*ba70*/  SYNCS.PHASECHK.TRANS64.TRYWAIT P0, [R2+URZ+0x23028], R5 ;  /* 0x02302805020075a7 */ /* 0x0022a4000800017f */
[----:B--2---:R-:W-:Y:S05]  /*ba80*/  @!P0 NANOSLEEP.SYNCS 0x989680 ;  /* 0x009896800000895d */ /* 0x004fea0003900000 */
[----:B------:R-:W2:Y:S02]  /*ba90*/  @!P0 SYNCS.PHASECHK.TRANS64 P0, [R2+URZ+0x23028], R5 ;  /* 0x02302805020085a7 */ /* 0x000ea4000800007f */
[----:B--2---:R-:W-:Y:S05]  /*baa0*/  @!P0 BRA `(.L_x_82) ;  /* 0xfffffffc00f08947 */ /* 0x004fea000383ffff */
[----:B------:R-:W-:Y:S05]  /*bab0*/  BRA `(.L_x_115) ;  /* 0xffffffe400b07947 */ /* 0x000fea000383ffff */
.L_x_87:
[----:B-1----:R1:W2:Y:S02]  /*bac0*/  SYNCS.PHASECHK.TRANS64.TRYWAIT P0, [R5+URZ+0x23060], R6 ;  /* 0x02306006050075a7 */ /* 0x0022a4000800017f */
[----:B--2---:R-:W-:Y:S05]  /*bad0*/  @!P0 NANOSLEEP.SYNCS 0x989680 ;  /* 0x009896800000895d */ /* 0x004fea0003900000 */
[----:B------:R-:W2:Y:S02]  /*bae0*/  @!P0 SYNCS.PHASECHK.TRANS64 P0, [R5+URZ+0x23060], R6 ;  /* 0x02306006050085a7 */ /* 0x000ea4000800007f */
[----:B--2---:R-:W-:Y:S05]  /*baf0*/  @!P0 BRA `(.L_x_87) ;  /* 0xfffffffc00f08947 */ /* 0x004fea000383ffff */
[----:B------:R-:W-:Y:S05]  /*bb00*/  BRA `(.L_x_116) ;  /* 0xffffffe8009c7947 */ /* 0x000fea000383ffff */
.L_x_92:
[----:B-1----:R1:W2:Y:S02]  /*bb10*/  SYNCS.PHASECHK.TRANS64.TRYWAIT P0, [R4+URZ+0x23028], R7 ;  /* 0x02302807040075a7 */ /* 0x0022a4000800017f */
[----:B--2---:R-:W-:Y:S05]  /*bb20*/  @!P0 NANOSLEEP.SYNCS 0x989680 ;  /* 0x009896800000895d */ /* 0x004fea0003900000 */
[----:B------:R-:W2:Y:S02]  /*bb30*/  @!P0 SYNCS.PHASECHK.TRANS64 P0, [R4+URZ+0x23028], R7 ;  /* 0x02302807040085a7 */ /* 0x000ea4000800007f */
[----:B--2---:R-:W-:Y:S05]  /*bb40*/  @!P0 BRA `(.L_x_92) ;  /* 0xfffffffc00f08947 */ /* 0x004fea000383ffff */
[----:B------:R-:W-:Y:S05]  /*bb50*/  BRA `(.L_x_117) ;  /* 0xffffffec00947947 */ /* 0x000fea000383ffff */
.L_x_98:
[----:B-1----:R1:W2:Y:S02]  /*bb60*/  SYNCS.PHASECHK.TRANS64.TRYWAIT P4, [R6+URZ+0x23028], R5 ;  /* 0x02302805060075a7 */ /* 0x0022a4000808017f */
[----:B--2---:R-:W-:Y:S05]  /*bb70*/  @!P4 NANOSLEEP.SYNCS 0x989680 ;  /* 0x009896800000c95d */ /* 0x004fea0003900000 */
[----:B------:R-:W2:Y:S02]  /*bb80*/  @!P4 SYNCS.PHASECHK.TRANS64 P4, [R6+URZ+0x23028], R5 ;  /* 0x023028050600c5a7 */ /* 0x000ea4000808007f */
[----:B--2---:R-:W-:Y:S05]  /*bb90*/  @!P4 BRA `(.L_x_98) ;  /* 0xfffffffc00f0c947 */ /* 0x004fea000383ffff */
[----:B------:R-:W-:Y:S05]  /*bba0*/  BRA `(.L_x_118) ;  /* 0xfffffff000bc7947 */ /* 0x000fea000383ffff */
.L_x_103:
[----:B-1----:R1:W2:Y:S02]  /*bbb0*/  SYNCS.PHASECHK.TRANS64.TRYWAIT P4, [R6+URZ+0x23028], R7 ;  /* 0x02302807060075a7 */ /* 0x0022a4000808017f */
[----:B--2---:R-:W-:Y:S05]  /*bbc0*/  @!P4 NANOSLEEP.SYNCS 0x989680 ;  /* 0x009896800000c95d */ /* 0x004fea0003900000 */
[----:B------:R-:W2:Y:S02]  /*bbd0*/  @!P4 SYNCS.PHASECHK.TRANS64 P4, [R6+URZ+0x23028], R7 ;  /* 0x023028070600c5a7 */ /* 0x000ea4000808007f */
[----:B--2---:R-:W-:Y:S05]  /*bbe0*/  @!P4 BRA `(.L_x_103) ;  /* 0xfffffffc00f0c947 */ /* 0x004fea000383ffff */
[----:B------:R-:W-:Y:S05]  /*bbf0*/  BRA `(.L_x_119) ;  /* 0xfffffff400b47947 */ /* 0x000fea000383ffff */
        .weak           $__internal_0_$__cuda_sm20_rcp_rn_f32_slowpath
        .type           $__internal_0_$__cuda_sm20_rcp_rn_f32_slowpath,@function
        .size           $__internal_0_$__cuda_sm20_rcp_rn_f32_slowpath,(.L_x_125 - $__internal_0_$__cuda_sm20_rcp_rn_f32_slowpath)
$__internal_0_$__cuda_sm20_rcp_rn_f32_slowpath:
[----:B------:R-:W-:Y:S01]  /*bc00*/  SHF.L.U32 R0, R2, 0x1, RZ ;  /* 0x0000000102007819 */ /* 0x000fe200000006ff */
[----:B------:R-:W-:Y:S03]  /*bc10*/  BSSY B2, `(.L_x_120) ;  /* 0x0000030000027945 */ /* 0x000fe60003800000 */
[----:B------:R-:W-:-:S04]  /*bc20*/  SHF.R.U32.HI R16, RZ, 0x18, R0 ;  /* 0x00000018ff107819 */ /* 0x000fc80000011600 */
[----:B------:R-:W-:-:S13]  /*bc30*/  ISETP.NE.U32.AND P0, PT, R16, RZ, PT ;  /* 0x000000ff1000720c */ /* 0x000fda0003f05070 */
[----:B------:R-:W-:Y:S05]  /*bc40*/  @P0 BRA `(.L_x_121) ;  /* 0x0000000000280947 */ /* 0x000fea0003800000 */
[----:B------:R-:W-:-:S04]  /*bc50*/  SHF.L.U32 R0, R2, 0x1, RZ ;  /* 0x0000000102007819 */ /* 0x000fc800000006ff */
[----:B------:R-:W-:-:S13]  /*bc60*/  ISETP.NE.AND P0, PT, R0, RZ, PT ;  /* 0x000000ff0000720c */ /* 0x000fda0003f05270 */
[----:B------:R-:W-:Y:S01]  /*bc70*/  @P0 FFMA R7, R2, 1.84467440737095516160e+19, RZ ;  /* 0x5f80000002070823 */ /* 0x000fe200000000ff */
[----:B------:R-:W-:Y:S08]  /*bc80*/  @!P0 MUFU.RCP R6, R2 ;  /* 0x0000000200068308 */ /* 0x000ff00000001000 */
[----:B------:R-:W1:Y:S02]  /*bc90*/  @P0 MUFU.RCP R0, R7 ;  /* 0x0000000700000308 */ /* 0x000e640000001000 */
[----:B-1----:R-:W-:-:S04]  /*bca0*/  @P0 FFMA R10, R7, R0, -1 ;  /* 0xbf800000070a0423 */ /* 0x002fc80000000000 */
[----:B------:R-:W-:-:S04]  /*bcb0*/  @P0 FADD.FTZ R13, -R10, -RZ ;  /* 0x800000ff0a0d0221 */ /* 0x000fc80000010100 */
[----:B------:R-:W-:-:S04]  /*bcc0*/  @P0 FFMA R0, R0, R13, R0 ;  /* 0x0000000d00000223 */ /* 0x000fc80000000000 */
[----:B------:R-:W-:Y:S01]  /*bcd0*/  @P0 FFMA R6, R0, 1.84467440737095516160e+19, RZ ;  /* 0x5f80000000060823 */ /* 0x000fe200000000ff */
[----:B------:R-:W-:Y:S06]  /*bce0*/  BRA `(.L_x_122) ;  /* 0x0000000000887947 */ /* 0x000fec0003800000 */
.L_x_121:
[----:B------:R-:W-:-:S04]  /*bcf0*/  IADD3 R18, R16, -0xfd, RZ ;  /* 0xffffff0310127810 */ /* 0x000fc80007ffe0ff */
[----:B------:R-:W-:-:S13]  /*bd00*/  ISETP.GT.U32.AND P0, PT, R18, 0x1, PT ;  /* 0x000000011200780c */ /* 0x000fda0003f04070 */
[----:B------:R-:W-:Y:S05]  /*bd10*/  @P0 BRA `(.L_x_123) ;  /* 0x0000000000780947 */ /* 0x000fea0003800000 */
[----:B------:R-:W-:Y:S02]  /*bd20*/  LOP3.LUT R0, R2, 0x7fffff, RZ, 0xc0, !PT ;  /* 0x007fffff02007812 */ /* 0x000fe400078ec0ff */
[----:B------:R-:W-:Y:S02]  /*bd30*/  MOV R13, 0x3 ;  /* 0x00000003000d7802 */ /* 0x000fe40000000f00 */
[----:B------:R-:W-:Y:S02]  /*bd40*/  LOP3.LUT R0, R0, 0x3f800000, RZ, 0xfc, !PT ;  /* 0x3f80000000007812 */ /* 0x000fe400078efcff */
[----:B------:R-:W-:Y:S02]  /*bd50*/  SHF.L.U32 R13, R13, R18, RZ ;  /* 0x000000120d0d7219 */ /* 0x000fe400000006ff */
[----:B------:R-:W1:Y:S02]  /*bd60*/  MUFU.RCP R7, R0 ;  /* 0x0000000000077308 */ /* 0x000e640000001000 */
[----:B-1----:R-:W-:-:S04]  /*bd70*/  FFMA R6, R0, R7, -1 ;  /* 0xbf80000000067423 */ /* 0x002fc80000000007 */
[----:B------:R-:W-:-:S04]  /*bd80*/  FADD.FTZ R6, -R6, -RZ ;  /* 0x800000ff06067221 */ /* 0x000fc80000010100 */
[CCC-:B------:R-:W-:Y:S01]  /*bd90*/  FFMA.RM R10, R7.reuse, R6.reuse, R7.reuse ;  /* 0x00000006070a7223 */ /* 0x1c0fe20000004007 */
[----:B------:R-:W-:-:S04]  /*bda0*/  FFMA.RP R7, R7, R6, R7 ;  /* 0x0000000607077223 */ /* 0x000fc80000008007 */
[C---:B------:R-:W-:Y:S02]  /*bdb0*/  LOP3.LUT R6, R10.reuse, 0x7fffff, RZ, 0xc0, !PT ;  /* 0x007fffff0a067812 */ /* 0x040fe400078ec0ff */
[----:B------:R-:W-:Y:S02]  /*bdc0*/  FSETP.NEU.FTZ.AND P0, PT, R10, R7, PT ;  /* 0x000000070a00720b */ /* 0x000fe40003f1d000 */
[----:B------:R-:W-:Y:S02]  /*bdd0*/  LOP3.LUT R6, R6, 0x800000, RZ, 0xfc, !PT ;  /* 0x0080000006067812 */ /* 0x000fe400078efcff */
[----:B------:R-:W-:Y:S02]  /*bde0*/  SEL R7, RZ, 0xffffffff, !P0 ;  /* 0xffffffffff077807 */ /* 0x000fe40004000000 */
[----:B------:R-:W-:Y:S02]  /*bdf0*/  LOP3.LUT R13, R13, R6, RZ, 0xc0, !PT ;  /* 0x000000060d0d7212 */ /* 0x000fe400078ec0ff */
[----:B------:R-:W-:-:S02]  /*be00*/  IADD3 R7, -R7, RZ, RZ ;  /* 0x000000ff07077210 */ /* 0x000fc40007ffe1ff */
[-C--:B------:R-:W-:Y:S02]  /*be10*/  SHF.R.U32.HI R13, RZ, R18.reuse, R13 ;  /* 0x00000012ff0d7219 */ /* 0x080fe4000001160d */
[----:B------:R-:W-:Y:S02]  /*be20*/  LOP3.LUT P1, RZ, R7, R18, R6, 0xf8, !PT ;  /* 0x0000001207ff7212 */ /* 0x000fe4000782f806 */
[C---:B------:R-:W-:Y:S02]  /*be30*/  LOP3.LUT P0, RZ, R13.reuse, 0x1, RZ, 0xc0, !PT ;  /* 0x000000010dff7812 */ /* 0x040fe4000780c0ff */
[----:B------:R-:W-:Y:S02]  /*be40*/  LOP3.LUT P2, RZ, R13, 0x2, RZ, 0xc0, !PT ;  /* 0x000000020dff7812 */ /* 0x000fe4000784c0ff */
[----:B------:R-:W-:Y:S02]  /*be50*/  IADD3 R7, R16, -0xfc, RZ ;  /* 0xffffff0410077810 */ /* 0x000fe40007ffe0ff */
[----:B------:R-:W-:-:S02]  /*be60*/  PLOP3.LUT P0, PT, P0, P1, P2, 0xe0, 0x0 ;  /* 0x000000000000781c */ /* 0x000fc40000703c20 */
[----:B------:R-:W-:Y:S02]  /*be70*/  LOP3.LUT P1, RZ, R2, 0x7fffff, RZ, 0xc0, !PT ;  /* 0x007fffff02ff7812 */ /* 0x000fe4000782c0ff */
[----:B------:R-:W-:Y:S02]  /*be80*/  SEL R0, RZ, 0x1, !P0 ;  /* 0x00000001ff007807 */ /* 0x000fe40004000000 */
[----:B------:R-:W-:Y:S02]  /*be90*/  SHF.R.U32.HI R7, RZ, R7, R6 ;  /* 0x00000007ff077219 */ /* 0x000fe40000011606 */
[----:B------:R-:W-:-:S04]  /*bea0*/  IADD3 R0, -R0, RZ, RZ ;  /* 0x000000ff00007210 */ /* 0x000fc80007ffe1ff */
[----:B------:R-:W-:-:S13]  /*beb0*/  ISETP.GE.AND P0, PT, R0, RZ, PT ;  /* 0x000000ff0000720c */ /* 0x000fda0003f06270 */
[----:B------:R-:W-:-:S04]  /*bec0*/  @!P0 IADD3 R7, R7, 0x1, RZ ;  /* 0x0000000107078810 */ /* 0x000fc80007ffe0ff */
[----:B------:R-:W-:-:S04]  /*bed0*/  @!P1 SHF.L.U32 R7, R7, 0x1, RZ ;  /* 0x0000000107079819 */ /* 0x000fc800000006ff */
[----:B------:R-:W-:Y:S01]  /*bee0*/  LOP3.LUT R6, R7, 0x80000000, R2, 0xf8, !PT ;  /* 0x8000000007067812 */ /* 0x000fe200078ef802 */
[----:B------:R-:W-:Y:S06]  /*bef0*/  BRA `(.L_x_122) ;  /* 0x0000000000047947 */ /* 0x000fec0003800000 */
.L_x_123:
[----:B------:R1:W2:Y:S02]  /*bf00*/  MUFU.RCP R6, R2 ;  /* 0x0000000200067308 */ /* 0x0002a40000001000 */
.L_x_122:
[----:B------:R-:W-:Y:S05]  /*bf10*/  BSYNC B2 ;  /* 0x0000000000027941 */ /* 0x000fea0003800000 */
.L_x_120:
[----:B--2---:R-:W-:Y:S02]  /*bf20*/  MOV R0, R6 ;  /* 0x0000000600007202 */ /* 0x004fe40000000f00 */
[----:B------:R-:W-:Y:S02]  /*bf30*/  MOV R6, R12 ;  /* 0x0000000c00067202 */ /* 0x000fe40000000f00 */
[----:B------:R-:W-:-:S04]  /*bf40*/  MOV R7, 0x0 ;  /* 0x0000000000077802 */ /* 0x000fc80000000f00 */
[----:B-1----:R-:W-:Y:S05]  /*bf50*/  RET.REL.NODEC R6 `(_ZN7cutlass13device_kernelINS_4fmha6kernel28FmhaKernelTmaWarpSpecializedINS1_10collective30FmhaMainloopTmaWarpSpecializedINS_6half_tEffN4cute5tupleIJNS7_1CILi128EEENS9_ILi64EEENS9_ILi160EEEEEENS8_IJiNS9_ILi1EEENS8_IJiiEEEEEESG_SG_NS4_14ResidualFusionEJEEENS4_15FmhaFwdEpilogueIS6_fNS8_IJSB_SC_SB_EEEEENS2_23IndividualTileSchedulerEJEEEEEvNT_6ParamsE) ;  /* 0xffffff4006287950 */ /* 0x002fea0003c3ffff */
.L_x_124:
[----:B------:R-:W-:-:S00]  /*bf60*/  BRA `(.L_x_124) ;  /* 0xfffffffc00fc7947 */ /* 0x000fc0000383ffff */
[----:B------:R-:W-:-:S00]  /*bf70*/  NOP ;  /* 0x0000000000007918 */ /* 0x000fc00000000000 */
        /* <DEDUP_REMOVED lines=8> */
.L_x_125:


//--------------------- .nv.global.init           --------------------------
	.section	.nv.global.init,"aw",@progbits
.nv.global.init:
	.type		$str$24,@object
	.size		$str$24,($str$25 - $str$24)
$str$24:
        /*0000*/ 	.byte	0x28, 0x61, 0x64, 0x64, 0x72, 0x65, 0x73, 0x73, 0x20, 0x26, 0x20, 0x6d, 0x61, 0x73, 0x6b, 0x29
        /*0010*/ 	.byte	0x20, 0x3d, 0x3d, 0x20, 0x30, 0x00
	.type		$str$25,@object
	.size		$str$25,(__unnamed_1 - $str$25)
$str$25:
        /*0016*/ 	.byte	0x2f, 0x74, 0x6d, 0x70, 0x2f, 0x63, 0x75, 0x74, 0x6c, 0x61, 0x73, 0x73, 0x5f, 0x73, 0x77, 0x65
        /*0026*/ 	.byte	0x65, 0x70, 0x5f, 0x73, 0x72, 0x63, 0x2f, 0x69, 0x6e, 0x63, 0x6c, 0x75, 0x64, 0x65, 0x2f, 0x63
        /*0036*/ 	.byte	0x75, 0x74, 0x65, 0x2f, 0x70, 0x6f, 0x69, 0x6e, 0x74, 0x65, 0x72, 0x5f, 0x66, 0x6c, 0x61, 0x67
        /*0046*/ 	.byte	0x67, 0x65, 0x64, 0x2e, 0x68, 0x70, 0x70, 0x00
	.type		__unnamed_1,@object
	.size		__unnamed_1,(__unnamed_2 - __unnamed_1)
__unnamed_1:
        /*004e*/ 	.byte	0x61, 0x75, 0x74, 0x6f, 0x20, 0x63, 0x75, 0x74, 0x65, 0x3a, 0x3a, 0x61, 0x73, 0x5f, 0x70, 0x6f
        /* <DEDUP_REMOVED lines=27> */
        /*020e*/ 	.byte	0x3e, 0x3e, 0x3e, 0x3e, 0x3e, 0x5d, 0x00
	.type		__unnamed_2,@object
	.size		__unnamed_2,(.L_1 - __unnamed_2)
__unnamed_2:
        /* <DEDUP_REMOVED lines=29> */
.L_1:


//--------------------- .nv.shared._ZN7cutlass13device_kernelINS_4fmha6kernel28FmhaKernelTmaWarpSpecializedINS1_10collective30FmhaMainloopTmaWarpSpecializedINS_6half_tEffN4cute5tupleIJNS7_1CILi128EEENS9_ILi64EEENS9_ILi160EEEEEENS8_IJiNS9_ILi1EEENS8_IJiiEEEEEESG_SG_NS4_14ResidualFusionEJEEENS4_15FmhaFwdEpilogueIS6_fNS8_IJSB_SC_SB_EEEEENS2_23IndividualTileSchedulerEJEEEEEvNT_6ParamsE --------------------------
	.section	.nv.shared._ZN7cutlass13device_kernelINS_4fmha6kernel28FmhaKernelTmaWarpSpecializedINS1_10collective30FmhaMainloopTmaWarpSpecializedINS_6half_tEffN4cute5tupleIJNS7_1CILi128EEENS9_ILi64EEENS9_ILi160EEEEEENS8_IJiNS9_ILi1EEENS8_IJiiEEEEEESG_SG_NS4_14ResidualFusionEJEEENS4_15FmhaFwdEpilogueIS6_fNS8_IJSB_SC_SB_EEEEENS2_23IndividualTileSchedulerEJEEEEEvNT_6ParamsE,"aw",@nobits
	.sectionflags	@""
	.align	16
	.zero		1024


//--------------------- .nv.shared.reserved.0     --------------------------
	.section	.nv.shared.reserved.0,"aw",@nobits
	.weak		__nv_reservedSMEM_offset_0_alias
	.size		__nv_reservedSMEM_offset_0_alias, 0, 0
	.other		__nv_reservedSMEM_offset_0_alias,@"STO_CUDA_RESERVED_SHARED STV_DEFAULT"
__nv_reservedSMEM_offset_0_alias:
	.zero		0


//--------------------- .nv.global                --------------------------
	.section	.nv.global,"aw",@nobits
.nv.global:
	.type		_ZN39_INTERNAL_8bf2929d_4_k_cu_43eb1716_30564cute1_E,@object
	.size		_ZN39_INTERNAL_8bf2929d_4_k_cu_43eb1716_30564cute1_E,(_ZN39_INTERNAL_8bf2929d_4_k_cu_43eb1716_30564cuda3std3__45__cpo6cbeginE - _ZN39_INTERNAL_8bf2929d_4_k_cu_43eb1716_30564cute1_E)
_ZN39_INTERNAL_8bf2929d_4_k_cu_43eb1716_30564cute1_E:
	.zero		1
	.type		_ZN39_INTERNAL_8bf2929d_4_k_cu_43eb1716_30564cuda3std3__45__cpo6cbeginE,@object
	.size		_ZN39_INTERNAL_8bf2929d_4_k_cu_43eb1716_30564cuda3std3__45__cpo6cbeginE,(_ZN39_INTERNAL_8bf2929d_4_k_cu_43eb1716_30564cuda3std3__48in_placeE - _ZN39_INTERNAL_8bf2929d_4_k_cu_43eb1716_30564cuda3std3__45__cpo6cbeginE)
_ZN39_INTERNAL_8bf2929d_4_k_cu_43eb1716_30564cuda3std3__45__cpo6cbeginE:
	.zero		1
	.type		_ZN39_INTERNAL_8bf2929d_4_k_cu_43eb1716_30564cuda3std3__48in_placeE,@object
	.size		_ZN39_INTERNAL_8bf2929d_4_k_cu_43eb1716_30564cuda3std3__48in_placeE,(_ZN39_INTERNAL_8bf2929d_4_k_cu_43eb1716_30564cuda3std6ranges3__45__cpo9iter_moveE - _ZN39_INTERNAL_8bf2929d_4_k_cu_43eb1716_30564cuda3std3__48in_placeE)
_ZN39_INTERNAL_8bf2929d_4_k_cu_43eb1716_30564cuda3std3__48in_placeE:
	.zero		1
	.type		_ZN39_INTERNAL_8bf2929d_4_k_cu_43eb1716_30564cuda3std6ranges3__45__cpo9iter_moveE,@object
	.size		_ZN39_INTERNAL_8bf2929d_4_k_cu_43eb1716_30564cuda3std6ranges3__45__cpo9iter_moveE,(_ZN39_INTERNAL_8bf2929d_4_k_cu_43eb1716_30564cuda3std3__45__cpo5beginE - _ZN39_INTERNAL_8bf2929d_4_k_cu_43eb1716_30564cuda3std6ranges3__45__cpo9iter_moveE)
_ZN39_INTERNAL_8bf2929d_4_k_cu_43eb1716_30564cuda3std6ranges3__45__cpo9iter_moveE:
	.zero		1
	.type		_ZN39_INTERNAL_8bf2929d_4_k_cu_43eb1716_30564cuda3std3__45__cpo5beginE,@object
	.size		_ZN39_INTERNAL_8bf2929d_4_k_cu_43eb1716_30564cuda3std3__45__cpo5beginE,(_ZN39_INTERNAL_8bf2929d_4_k_cu_43eb1716_30564cuda3std3__441_GLOBAL__N__8bf2929d_4_k_cu_43eb1716_30566ignoreE - _ZN39_INTERNAL_8bf2929d_4_k_cu_43eb1716_30564cuda3std3__45__cpo5beginE)
_ZN39_INTERNAL_8bf2929d_4_k_cu_43eb1716_30564cuda3std3__45__cpo5beginE:
	.zero		1
	.type		_ZN39_INTERNAL_8bf2929d_4_k_cu_43eb1716_30564cuda3std3__441_GLOBAL__N__8bf2929d_4_k_cu_43eb1716_30566ignoreE,@object
	.size		_ZN39_INTERNAL_8bf2929d_4_k_cu_43eb1716_30564cuda3std3__441_GLOBAL__N__8bf2929d_4_k_cu_43eb1716_30566ignoreE,(_ZN39_INTERNAL_8bf2929d_4_k_cu_43eb1716_30564cute7productE - _ZN39_INTERNAL_8bf2929d_4_k_cu_43eb1716_30564cuda3std3__441_GLOBAL__N__8bf2929d_4_k_cu_43eb1716_30566ignoreE)
_ZN39_INTERNAL_8bf2929d_4_k_cu_43eb1716_30564cuda3std3__441_GLOBAL__N__8bf2929d_4_k_cu_43eb1716_30566ignoreE:
	.zero		1
	.type		_ZN39_INTERNAL_8bf2929d_4_k_cu_43eb1716_30564cute7productE,@object
	.size		_ZN39_INTERNAL_8bf2929d_4_k_cu_43eb1716_30564cute7productE,(_ZN39_INTERNAL_8bf2929d_4_k_cu_43eb1716_30564cuda3std3__45__cpo3endE - _ZN39_INTERNAL_8bf2929d_4_k_cu_43eb1716_30564cute7productE)
_ZN39_INTERNAL_8bf2929d_4_k_cu_43eb1716_30564cute7productE:
	.zero		1
	.type		_ZN39_INTERNAL_8bf2929d_4_k_cu_43eb1716_30564cuda3std3__45__cpo3endE,@object
	.size		_ZN39_INTERNAL_8bf2929d_4_k_cu_43eb1716_30564cuda3std3__45__cpo3endE,(_ZN39_INTERNAL_8bf2929d_4_k_cu_43eb1716_30564cuda3std3__419piecewise_constructE - _ZN39_INTERNAL_8bf2929d_4_k_cu_43eb1716_30564cuda3std3__45__cpo3endE)
_ZN39_INTERNAL_8bf2929d_4_k_cu_43eb1716_30564cuda3std3__45__cpo3endE:
	.zero		1
	.type		_ZN39_INTERNAL_8bf2929d_4_k_cu_43eb1716_30564cuda3std3__419piecewise_constructE,@object
	.size		_ZN39_INTERNAL_8bf2929d_4_k_cu_43eb1716_30564cuda3std3__419piecewise_constructE,(_ZN39_INTERNAL_8bf2929d_4_k_cu_43eb1716_30564cuda3std3__45__cpo4cendE - _ZN39_INTERNAL_8bf2929d_4_k_cu_43eb1716_30564cuda3std3__419piecewise_constructE)
_ZN39_INTERNAL_8bf2929d_4_k_cu_43eb1716_30564cuda3std3__419piecewise_constructE:
	.zero		1
	.type		_ZN39_INTERNAL_8bf2929d_4_k_cu_43eb1716_30564cuda3std3__45__cpo4cendE,@object
	.size		_ZN39_INTERNAL_8bf2929d_4_k_cu_43eb1716_30564cuda3std3__45__cpo4cendE,(_ZN39_INTERNAL_8bf2929d_4_k_cu_43eb1716_30564cuda3std6ranges3__45__cpo4swapE - _ZN39_INTERNAL_8bf2929d_4_k_cu_43eb1716_30564cuda3std3__45__cpo4cendE)
_ZN39_INTERNAL_8bf2929d_4_k_cu_43eb1716_30564cuda3std3__45__cpo4cendE:
	.zero		1
	.type		_ZN39_INTERNAL_8bf2929d_4_k_cu_43eb1716_30564cuda3std6ranges3__45__cpo4swapE,@object
	.size		_ZN39_INTERNAL_8bf2929d_4_k_cu_43eb1716_30564cuda3std6ranges3__45__cpo4swapE,(.L_9 - _ZN39_INTERNAL_8bf2929d_4_k_cu_43eb1716_30564cuda3std6ranges3__45__cpo4swapE)
_ZN39_INTERNAL_8bf2929d_4_k_cu_43eb1716_30564cuda3std6ranges3__45__cpo4swapE:
	.zero		1
.L_9:


//--------------------- .nv.constant0._ZN7cutlass13device_kernelINS_4fmha6kernel28FmhaKernelTmaWarpSpecializedINS1_10collective30FmhaMainloopTmaWarpSpecializedINS_6half_tEffN4cute5tupleIJNS7_1CILi128EEENS9_ILi64EEENS9_ILi160EEEEEENS8_IJiNS9_ILi1EEENS8_IJiiEEEEEESG_SG_NS4_14ResidualFusionEJEEENS4_15FmhaFwdEpilogueIS6_fNS8_IJSB_SC_SB_EEEEENS2_23IndividualTileSchedulerEJEEEEEvNT_6ParamsE --------------------------
	.section	.nv.constant0._ZN7cutlass13device_kernelINS_4fmha6kernel28FmhaKernelTmaWarpSpecializedINS1_10collective30FmhaMainloopTmaWarpSpecializedINS_6half_tEffN4cute5tupleIJNS7_1CILi128EEENS9_ILi64EEENS9_ILi160EEEEEENS8_IJiNS9_ILi1EEENS8_IJiiEEEEEESG_SG_NS4_14ResidualFusionEJEEENS4_15FmhaFwdEpilogueIS6_fNS8_IJSB_SC_SB_EEEEENS2_23IndividualTileSchedulerEJEEEEEvNT_6ParamsE,"a",@progbits
	.sectionflags	@""
	.align	4
.nv.constant0._ZN7cutlass13device_kernelINS_4fmha6kernel28FmhaKernelTmaWarpSpecializedINS1_10collective30FmhaMainloopTmaWarpSpecializedINS_6half_tEffN4cute5tupleIJNS7_1CILi128EEENS9_ILi64EEENS9_ILi160EEEEEENS8_IJiNS9_ILi1EEENS8_IJiiEEEEEESG_SG_NS4_14ResidualFusionEJEEENS4_15FmhaFwdEpilogueIS6_fNS8_IJSB_SC_SB_EEEEENS2_23IndividualTileSchedulerEJEEEEEvNT_6ParamsE:
	.zero		2688


//--------------------- SYMBOLS --------------------------

	.type		.nv.reservedSmem.offset0,@object
	.size		.nv.reservedSmem.offset0,0x4
	.type		__assertfail,@function
